// auto-generated by cutlass_sweep.sparse_gemm — config: {"arch": "sm_90", "cluster_m": 2, "cluster_n": 1, "dtype": "e4m3", "tile_k": 128, "tile_m": 64, "tile_n": 128}
#include "cutlass/cutlass.h"
#include "cutlass/gemm/collective/collective_builder.hpp"
#include "cutlass/gemm/device/gemm_universal_adapter.h"
#include "cutlass/gemm/kernel/gemm_universal.hpp"
#include "cutlass/epilogue/collective/collective_builder.hpp"

using Elem = cutlass::float_e4m3_t;
using Acc  = float;
using TileShape    = cute::Shape<cute::_64, cute::_128, cute::_128>;
using ClusterShape = cute::Shape<cute::_2, cute::_1, cute::_1>;

using CollectiveEpilogue = typename cutlass::epilogue::collective::CollectiveBuilder<
    cutlass::arch::Sm90, cutlass::arch::OpClassSparseTensorOp,
    TileShape, ClusterShape,
    cutlass::epilogue::collective::EpilogueTileAuto,
    Acc, Acc,
    Acc, cutlass::layout::ColumnMajor, 128 / cutlass::sizeof_bits<Acc>::value,
    Acc, cutlass::layout::ColumnMajor, 128 / cutlass::sizeof_bits<Acc>::value,
    cutlass::epilogue::collective::EpilogueScheduleAuto
  >::CollectiveOp;

using CollectiveMainloop = typename cutlass::gemm::collective::CollectiveBuilder<
    cutlass::arch::Sm90, cutlass::arch::OpClassSparseTensorOp,
    Elem, cutlass::layout::RowMajor, 128 / cutlass::sizeof_bits<Elem>::value,
    Elem, cutlass::layout::ColumnMajor, 128 / cutlass::sizeof_bits<Elem>::value,
    Acc,
    TileShape, ClusterShape,
    cutlass::gemm::collective::StageCountAutoCarveout<static_cast<int>(sizeof(typename CollectiveEpilogue::SharedStorage))>,
    cutlass::gemm::collective::KernelScheduleAuto
  >::CollectiveOp;

using GemmKernel = cutlass::gemm::kernel::GemmUniversal<
    cute::Shape<int,int,int,int>,
    CollectiveMainloop,
    CollectiveEpilogue
>;
using Gemm = cutlass::gemm::device::GemmUniversalAdapter<GemmKernel>;

auto* _anchor = &cutlass::device_kernel<GemmKernel>;


// ===== COMPILED SASS (sm_90a) =====

	.target	sm_90a

	.elftype	@"ET_EXEC"


//--------------------- .note.nv.tkinfo           --------------------------
	.section	.note.nv.tkinfo,"",@"SHT_NOTE"
	.sectionflags	@"SHF_NOTE_NV_TKINFO"
	.tkinfo
        /*0018*/ 	.word	0x00000002
        /*0030*/ 	.string	""
        /*0030*/ 	.string	"ptxas"
        /*0030*/ 	.string	"Cuda compilation tools, release 13.0, V13.0.88"
        /*0030*/ 	.string	"Build cuda_13.0.r13.0/compiler.36424714_0"
        /*0030*/ 	.string	"-arch sm_90a -m 64 "



//--------------------- .note.nv.cuinfo           --------------------------
	.section	.note.nv.cuinfo,"",@"SHT_NOTE"
	.sectionflags	@"SHF_NOTE_NV_CUINFO"
        /*0018*/ 	.short	0x0002
        /*001a*/ 	.short	0x005a
        /*001c*/ 	.short	0x0082
	.zero		2


//--------------------- .nv.info                  --------------------------
	.section	.nv.info,"",@"SHT_CUDA_INFO"
	.align	4


	//----- nvinfo : EIATTR_REGCOUNT
	.align		4
        /*0000*/ 	.byte	0x04, 0x2f
        /*0002*/ 	.short	(.L_12 - .L_11)
	.align		4
.L_11:
        /*0004*/ 	.word	index@(_ZN7cutlass13device_kernelINS_4gemm6kernel13GemmUniversalIN4cute5tupleIJiiiiEEENS1_10collective13CollectiveMmaINS1_43MainloopSm90TmaGmmaWarpSpecializedSparseFP8ILi10ENS5_IJNS4_1CILi2EEENSA_ILi1EEESC_EEENS1_32KernelTmaWarpSpecializedPingpongEEENS5_IJNSA_ILi64EEENSA_ILi128EEESH_EEENS_12float_e4m3_tENS5_IJNS4_6LayoutINS5_IJiNS5_IJSB_iEEEiEEENS5_IJlNS5_IJSC_SB_EEElEEEEENSK_INS5_IJNS5_IJSG_iEEENS5_IJSH_iEEEiEEENS5_IJNS5_IJSH_NSA_ILi8192EEEEEENS5_IJSC_lEEElEEEEEEEESJ_NS5_IJlSC_lEEENS4_8TiledMMAINS4_8MMA_AtomIJNS4_4SM904GMMA6SPARSE32GMMA_64x128x64_F32E4M3E4M3_SS_TNILNS13_7ScaleInE1ELS16_1ELNS13_9SparseSelE0EEEEEENSK_INS5_IJSC_SC_SC_EEENS5_IJNSA_ILi0EEES1B_S1B_EEEEENS5_IJNS4_10UnderscoreES1E_S1E_EEEEENS4_13SM90_TMA_LOADENS4_14ComposedLayoutINS4_7SwizzleILi2ELi4ELi3EEENS4_25smem_sparse_ptr_flag_bitsILi2ELi8EEENSK_INS5_IJNS5_IJSC_NSA_ILi8EEEEEENS5_IJSB_SG_EEEEEENS5_IJNS5_IJS1B_SH_EEESN_EEEEEEEvNS4_8identityENS4_23SM90_TMA_LOAD_MULTICASTENS1I_INS1J_ILi3ELi4ELi3EEENS4_18smem_ptr_flag_bitsILi8EEENSK_INS5_IJS1N_SH_EEENS5_IJSH_SC_EEEEEEEvS1V_EENS_8epilogue10collective6detail29Sm90TmaWarpSpecializedAdapterINS26_15DefaultEpilogueIfNS5_IJSC_llEEES2A_NS25_6thread17LinearCombinationIfLi1EffLNS2B_9ScaleType4KindE0ELNS_15FloatRoundStyleE2EfEENS1_15EpilogueDefaultEEEEEvvEEEEvNT_6ParamsE)
        /*0008*/ 	.word	0x000000a8


	//----- nvinfo : EIATTR_FRAME_SIZE
	.align		4
.L_12:
        /*000c*/ 	.byte	0x04, 0x11
        /*000e*/ 	.short	(.L_14 - .L_13)
	.align		4
.L_13:
        /*0010*/ 	.word	index@(_ZN7cutlass13device_kernelINS_4gemm6kernel13GemmUniversalIN4cute5tupleIJiiiiEEENS1_10collective13CollectiveMmaINS1_43MainloopSm90TmaGmmaWarpSpecializedSparseFP8ILi10ENS5_IJNS4_1CILi2EEENSA_ILi1EEESC_EEENS1_32KernelTmaWarpSpecializedPingpongEEENS5_IJNSA_ILi64EEENSA_ILi128EEESH_EEENS_12float_e4m3_tENS5_IJNS4_6LayoutINS5_IJiNS5_IJSB_iEEEiEEENS5_IJlNS5_IJSC_SB_EEElEEEEENSK_INS5_IJNS5_IJSG_iEEENS5_IJSH_iEEEiEEENS5_IJNS5_IJSH_NSA_ILi8192EEEEEENS5_IJSC_lEEElEEEEEEEESJ_NS5_IJlSC_lEEENS4_8TiledMMAINS4_8MMA_AtomIJNS4_4SM904GMMA6SPARSE32GMMA_64x128x64_F32E4M3E4M3_SS_TNILNS13_7ScaleInE1ELS16_1ELNS13_9SparseSelE0EEEEEENSK_INS5_IJSC_SC_SC_EEENS5_IJNSA_ILi0EEES1B_S1B_EEEEENS5_IJNS4_10UnderscoreES1E_S1E_EEEEENS4_13SM90_TMA_LOADENS4_14ComposedLayoutINS4_7SwizzleILi2ELi4ELi3EEENS4_25smem_sparse_ptr_flag_bitsILi2ELi8EEENSK_INS5_IJNS5_IJSC_NSA_ILi8EEEEEENS5_IJSB_SG_EEEEEENS5_IJNS5_IJS1B_SH_EEESN_EEEEEEEvNS4_8identityENS4_23SM90_TMA_LOAD_MULTICASTENS1I_INS1J_ILi3ELi4ELi3EEENS4_18smem_ptr_flag_bitsILi8EEENSK_INS5_IJS1N_SH_EEENS5_IJSH_SC_EEEEEEEvS1V_EENS_8epilogue10collective6detail29Sm90TmaWarpSpecializedAdapterINS26_15DefaultEpilogueIfNS5_IJSC_llEEES2A_NS25_6thread17LinearCombinationIfLi1EffLNS2B_9ScaleType4KindE0ELNS_15FloatRoundStyleE2EfEENS1_15EpilogueDefaultEEEEEvvEEEEvNT_6ParamsE)
        /*0014*/ 	.word	0x00000000


	//----- nvinfo : EIATTR_MIN_STACK_SIZE
	.align		4
.L_14:
        /*0018*/ 	.byte	0x04, 0x12
        /*001a*/ 	.short	(.L_16 - .L_15)
	.align		4
.L_15:
        /*001c*/ 	.word	index@(_ZN7cutlass13device_kernelINS_4gemm6kernel13GemmUniversalIN4cute5tupleIJiiiiEEENS1_10collective13CollectiveMmaINS1_43MainloopSm90TmaGmmaWarpSpecializedSparseFP8ILi10ENS5_IJNS4_1CILi2EEENSA_ILi1EEESC_EEENS1_32KernelTmaWarpSpecializedPingpongEEENS5_IJNSA_ILi64EEENSA_ILi128EEESH_EEENS_12float_e4m3_tENS5_IJNS4_6LayoutINS5_IJiNS5_IJSB_iEEEiEEENS5_IJlNS5_IJSC_SB_EEElEEEEENSK_INS5_IJNS5_IJSG_iEEENS5_IJSH_iEEEiEEENS5_IJNS5_IJSH_NSA_ILi8192EEEEEENS5_IJSC_lEEElEEEEEEEESJ_NS5_IJlSC_lEEENS4_8TiledMMAINS4_8MMA_AtomIJNS4_4SM904GMMA6SPARSE32GMMA_64x128x64_F32E4M3E4M3_SS_TNILNS13_7ScaleInE1ELS16_1ELNS13_9SparseSelE0EEEEEENSK_INS5_IJSC_SC_SC_EEENS5_IJNSA_ILi0EEES1B_S1B_EEEEENS5_IJNS4_10UnderscoreES1E_S1E_EEEEENS4_13SM90_TMA_LOADENS4_14ComposedLayoutINS4_7SwizzleILi2ELi4ELi3EEENS4_25smem_sparse_ptr_flag_bitsILi2ELi8EEENSK_INS5_IJNS5_IJSC_NSA_ILi8EEEEEENS5_IJSB_SG_EEEEEENS5_IJNS5_IJS1B_SH_EEESN_EEEEEEEvNS4_8identityENS4_23SM90_TMA_LOAD_MULTICASTENS1I_INS1J_ILi3ELi4ELi3EEENS4_18smem_ptr_flag_bitsILi8EEENSK_INS5_IJS1N_SH_EEENS5_IJSH_SC_EEEEEEEvS1V_EENS_8epilogue10collective6detail29Sm90TmaWarpSpecializedAdapterINS26_15DefaultEpilogueIfNS5_IJSC_llEEES2A_NS25_6thread17LinearCombinationIfLi1EffLNS2B_9ScaleType4KindE0ELNS_15FloatRoundStyleE2EfEENS1_15EpilogueDefaultEEEEEvvEEEEvNT_6ParamsE)
        /*0020*/ 	.word	0x00000000
.L_16:


//--------------------- .nv.compat                --------------------------
	.section	.nv.compat,"",@"SHT_CUDA_COMPAT_INFO"
	.align	4
        /*0000*/ 	.byte	0x02, 0x09, 0x01, 0x00, 0x02, 0x02, 0x04, 0x00, 0x02, 0x05, 0x05, 0x00, 0x03, 0x07, 0x01, 0x01
        /*0010*/ 	.byte	0x02, 0x03, 0x01, 0x00, 0x02, 0x06, 0x01, 0x00, 0x04, 0x0b, 0x08, 0x00, 0x00, 0x00, 0x00, 0x00
        /*0020*/ 	.byte	0x00, 0x00, 0x00, 0x00


//--------------------- .nv.info._ZN7cutlass13device_kernelINS_4gemm6kernel13GemmUniversalIN4cute5tupleIJiiiiEEENS1_10collective13CollectiveMmaINS1_43MainloopSm90TmaGmmaWarpSpecializedSparseFP8ILi10ENS5_IJNS4_1CILi2EEENSA_ILi1EEESC_EEENS1_32KernelTmaWarpSpecializedPingpongEEENS5_IJNSA_ILi64EEENSA_ILi128EEESH_EEENS_12float_e4m3_tENS5_IJNS4_6LayoutINS5_IJiNS5_IJSB_iEEEiEEENS5_IJlNS5_IJSC_SB_EEElEEEEENSK_INS5_IJNS5_IJSG_iEEENS5_IJSH_iEEEiEEENS5_IJNS5_IJSH_NSA_ILi8192EEEEEENS5_IJSC_lEEElEEEEEEEESJ_NS5_IJlSC_lEEENS4_8TiledMMAINS4_8MMA_AtomIJNS4_4SM904GMMA6SPARSE32GMMA_64x128x64_F32E4M3E4M3_SS_TNILNS13_7ScaleInE1ELS16_1ELNS13_9SparseSelE0EEEEEENSK_INS5_IJSC_SC_SC_EEENS5_IJNSA_ILi0EEES1B_S1B_EEEEENS5_IJNS4_10UnderscoreES1E_S1E_EEEEENS4_13SM90_TMA_LOADENS4_14ComposedLayoutINS4_7SwizzleILi2ELi4ELi3EEENS4_25smem_sparse_ptr_flag_bitsILi2ELi8EEENSK_INS5_IJNS5_IJSC_NSA_ILi8EEEEEENS5_IJSB_SG_EEEEEENS5_IJNS5_IJS1B_SH_EEESN_EEEEEEEvNS4_8identityENS4_23SM90_TMA_LOAD_MULTICASTENS1I_INS1J_ILi3ELi4ELi3EEENS4_18smem_ptr_flag_bitsILi8EEENSK_INS5_IJS1N_SH_EEENS5_IJSH_SC_EEEEEEEvS1V_EENS_8epilogue10collective6detail29Sm90TmaWarpSpecializedAdapterINS26_15DefaultEpilogueIfNS5_IJSC_llEEES2A_NS25_6thread17LinearCombinationIfLi1EffLNS2B_9ScaleType4KindE0ELNS_15FloatRoundStyleE2EfEENS1_15EpilogueDefaultEEEEEvvEEEEvNT_6ParamsE --------------------------
	.section	.nv.info._ZN7cutlass13device_kernelINS_4gemm6kernel13GemmUniversalIN4cute5tupleIJiiiiEEENS1_10collective13CollectiveMmaINS1_43MainloopSm90TmaGmmaWarpSpecializedSparseFP8ILi10ENS5_IJNS4_1CILi2EEENSA_ILi1EEESC_EEENS1_32KernelTmaWarpSpecializedPingpongEEENS5_IJNSA_ILi64EEENSA_ILi128EEESH_EEENS_12float_e4m3_tENS5_IJNS4_6LayoutINS5_IJiNS5_IJSB_iEEEiEEENS5_IJlNS5_IJSC_SB_EEElEEEEENSK_INS5_IJNS5_IJSG_iEEENS5_IJSH_iEEEiEEENS5_IJNS5_IJSH_NSA_ILi8192EEEEEENS5_IJSC_lEEElEEEEEEEESJ_NS5_IJlSC_lEEENS4_8TiledMMAINS4_8MMA_AtomIJNS4_4SM904GMMA6SPARSE32GMMA_64x128x64_F32E4M3E4M3_SS_TNILNS13_7ScaleInE1ELS16_1ELNS13_9SparseSelE0EEEEEENSK_INS5_IJSC_SC_SC_EEENS5_IJNSA_ILi0EEES1B_S1B_EEEEENS5_IJNS4_10UnderscoreES1E_S1E_EEEEENS4_13SM90_TMA_LOADENS4_14ComposedLayoutINS4_7SwizzleILi2ELi4ELi3EEENS4_25smem_sparse_ptr_flag_bitsILi2ELi8EEENSK_INS5_IJNS5_IJSC_NSA_ILi8EEEEEENS5_IJSB_SG_EEEEEENS5_IJNS5_IJS1B_SH_EEESN_EEEEEEEvNS4_8identityENS4_23SM90_TMA_LOAD_MULTICASTENS1I_INS1J_ILi3ELi4ELi3EEENS4_18smem_ptr_flag_bitsILi8EEENSK_INS5_IJS1N_SH_EEENS5_IJSH_SC_EEEEEEEvS1V_EENS_8epilogue10collective6detail29Sm90TmaWarpSpecializedAdapterINS26_15DefaultEpilogueIfNS5_IJSC_llEEES2A_NS25_6thread17LinearCombinationIfLi1EffLNS2B_9ScaleType4KindE0ELNS_15FloatRoundStyleE2EfEENS1_15EpilogueDefaultEEEEEvvEEEEvNT_6ParamsE,"",@"SHT_CUDA_INFO"
	.sectionflags	@""
	.align	4


	//----- nvinfo : EIATTR_CUDA_API_VERSION
	.align		4
        /*0000*/ 	.byte	0x04, 0x37
        /*0002*/ 	.short	(.L_18 - .L_17)
.L_17:
        /*0004*/ 	.word	0x00000082


	//----- nvinfo : EIATTR_KPARAM_INFO
	.align		4
.L_18:
        /*0008*/ 	.byte	0x04, 0x17
        /*000a*/ 	.short	(.L_20 - .L_19)
.L_19:
        /*000c*/ 	.word	0x00000000
        /*0010*/ 	.short	0x0000
        /*0012*/ 	.short	0x0070
        /*0014*/ 	.byte	0x00, 0xf0, 0x01, 0x14


	//----- nvinfo : EIATTR_SPARSE_MMA_MASK
	.align		4
.L_20:
        /*0018*/ 	.byte	0x03, 0x50
        /*001a*/ 	.short	0x0001


	//----- nvinfo : EIATTR_MAXREG_COUNT
	.align		4
        /*001c*/ 	.byte	0x03, 0x1b
        /*001e*/ 	.short	0x00a8


	//----- nvinfo : EIATTR_NUM_BARRIERS
	.align		4
        /*0020*/ 	.byte	0x02, 0x4c
        /*0022*/ 	.byte	0x01
	.zero		1


	//----- nvinfo : EIATTR_MERCURY_ISA_VERSION
	.align		4
        /*0024*/ 	.byte	0x03, 0x5f
        /*0026*/ 	.short	0x0101


	//----- nvinfo : EIATTR_INT_WARP_WIDE_INSTR_OFFSETS
	.align		4
        /*0028*/ 	.byte	0x04, 0x31
        /*002a*/ 	.short	(.L_22 - .L_21)


	//   ....[0]....
.L_21:
        /*002c*/ 	.word	0x000005b0


	//   ....[1]....
        /*0030*/ 	.word	0x000006c0


	//   ....[2]....
        /*0034*/ 	.word	0x000006e0


	//   ....[3]....
        /*0038*/ 	.word	0x00000700


	//   ....[4]....
        /*003c*/ 	.word	0x00000860


	//   ....[5]....
        /*0040*/ 	.word	0x00000870


	//   ....[6]....
        /*0044*/ 	.word	0x00000880


	//   ....[7]....
        /*0048*/ 	.word	0x000008a0


	//----- nvinfo : EIATTR_COOP_GROUP_MASK_REGIDS
	.align		4
.L_22:
        /*004c*/ 	.byte	0x04, 0x29
        /*004e*/ 	.short	(.L_24 - .L_23)


	//   ....[0]....
.L_23:
        /*0050*/ 	.word	0xffffffff


	//   ....[1]....
        /*0054*/ 	.word	0xffffffff


	//   ....[2]....
        /*0058*/ 	.word	0xffffffff


	//   ....[3]....
        /*005c*/ 	.word	0xffffffff


	//   ....[4]....
        /*0060*/ 	.word	0xffffffff


	//   ....[5]....
        /*0064*/ 	.word	0xffffffff


	//   ....[6]....
        /*0068*/ 	.word	0xffffffff


	//----- nvinfo : EIATTR_COOP_GROUP_INSTR_OFFSETS
	.align		4
.L_24:
        /*006c*/ 	.byte	0x04, 0x28
        /*006e*/ 	.short	(.L_26 - .L_25)


	//   ....[0]....
.L_25:
        /*0070*/ 	.word	0x00000060


	//   ....[1]....
        /*0074*/ 	.word	0x00000070


	//   ....[2]....
        /*0078*/ 	.word	0x00000160


	//   ....[3]....
        /*007c*/ 	.word	0x000003f0


	//   ....[4]....
        /*0080*/ 	.word	0x00000430


	//   ....[5]....
        /*0084*/ 	.word	0x000004c0


	//   ....[6]....
        /*0088*/ 	.word	0x00000a30


	//----- nvinfo : EIATTR_REG_RECONFIG
	.align		4
.L_26:
        /*008c*/ 	.byte	0x01, 0x54
	.zero		2


	//----- nvinfo : EIATTR_MBARRIER_INSTR_OFFSETS
	.align		4
        /*0090*/ 	.byte	0x04, 0x39
        /*0092*/ 	.short	(.L_28 - .L_27)


	//   ....[0]....
.L_27:
        /*0094*/ 	.word	0x00000280
        /*0098*/ 	.word	0x000000ff
        /*009c*/ 	.word	0x00000000
        /*00a0*/ 	.short	0x0100
        /*00a2*/ 	.byte	0x08
	.zero		1


	//   ....[1]....
        /*00a4*/ 	.word	0x00000290
        /*00a8*/ 	.word	0x000000ff
        /*00ac*/ 	.word	0x00000050
        /*00b0*/ 	.short	0x0100
        /*00b2*/ 	.byte	0x08
	.zero		1


	//   ....[2]....
        /*00b4*/ 	.word	0x000002a0
        /*00b8*/ 	.word	0x000000ff
        /*00bc*/ 	.word	0x00000008
        /*00c0*/ 	.short	0x0100
        /*00c2*/ 	.byte	0x08
	.zero		1


	//   ....[3]....
        /*00c4*/ 	.word	0x000002b0
        /*00c8*/ 	.word	0x000000ff
        /*00cc*/ 	.word	0x00000058
        /*00d0*/ 	.short	0x0100
        /*00d2*/ 	.byte	0x08
	.zero		1


	//   ....[4]....
        /*00d4*/ 	.word	0x000002c0
        /*00d8*/ 	.word	0x000000ff
        /*00dc*/ 	.word	0x00000010
        /*00e0*/ 	.short	0x0100
        /*00e2*/ 	.byte	0x08
	.zero		1


	//   ....[5]....
        /*00e4*/ 	.word	0x000002d0
        /*00e8*/ 	.word	0x000000ff
        /*00ec*/ 	.word	0x00000060
        /*00f0*/ 	.short	0x0100
        /*00f2*/ 	.byte	0x08
	.zero		1


	//   ....[6]....
        /*00f4*/ 	.word	0x000002e0
        /*00f8*/ 	.word	0x000000ff
        /*00fc*/ 	.word	0x00000018
        /*0100*/ 	.short	0x0100
        /*0102*/ 	.byte	0x08
	.zero		1


	//   ....[7]....
        /*0104*/ 	.word	0x000002f0
        /*0108*/ 	.word	0x000000ff
        /*010c*/ 	.word	0x00000068
        /*0110*/ 	.short	0x0100
        /*0112*/ 	.byte	0x08
	.zero		1


	//   ....[8]....
        /*0114*/ 	.word	0x00000300
        /*0118*/ 	.word	0x000000ff
        /*011c*/ 	.word	0x00000020
        /*0120*/ 	.short	0x0100
        /*0122*/ 	.byte	0x08
	.zero		1


	//   ....[9]....
        /*0124*/ 	.word	0x00000310
        /*0128*/ 	.word	0x000000ff
        /*012c*/ 	.word	0x00000070
        /*0130*/ 	.short	0x0100
        /*0132*/ 	.byte	0x08
	.zero		1


	//   ....[10]....
        /*0134*/ 	.word	0x00000320
        /*0138*/ 	.word	0x000000ff
        /*013c*/ 	.word	0x00000028
        /*0140*/ 	.short	0x0100
        /*0142*/ 	.byte	0x08
	.zero		1


	//   ....[11]....
        /*0144*/ 	.word	0x00000330
        /*0148*/ 	.word	0x000000ff
        /*014c*/ 	.word	0x00000078
        /*0150*/ 	.short	0x0100
        /*0152*/ 	.byte	0x08
	.zero		1


	//   ....[12]....
        /*0154*/ 	.word	0x00000340
        /*0158*/ 	.word	0x000000ff
        /*015c*/ 	.word	0x00000030
        /*0160*/ 	.short	0x0100
        /*0162*/ 	.byte	0x08
	.zero		1


	//   ....[13]....
        /*0164*/ 	.word	0x00000350
        /*0168*/ 	.word	0x000000ff
        /*016c*/ 	.word	0x00000080
        /*0170*/ 	.short	0x0100
        /*0172*/ 	.byte	0x08
	.zero		1


	//   ....[14]....
        /*0174*/ 	.word	0x00000360
        /*0178*/ 	.word	0x000000ff
        /*017c*/ 	.word	0x00000038
        /*0180*/ 	.short	0x0100
        /*0182*/ 	.byte	0x08
	.zero		1


	//   ....[15]....
        /*0184*/ 	.word	0x00000370
        /*0188*/ 	.word	0x000000ff
        /*018c*/ 	.word	0x00000088
        /*0190*/ 	.short	0x0100
        /*0192*/ 	.byte	0x08
	.zero		1


	//   ....[16]....
        /*0194*/ 	.word	0x00000380
        /*0198*/ 	.word	0x000000ff
        /*019c*/ 	.word	0x00000040
        /*01a0*/ 	.short	0x0100
        /*01a2*/ 	.byte	0x08
	.zero		1


	//   ....[17]....
        /*01a4*/ 	.word	0x00000390
        /*01a8*/ 	.word	0x000000ff
        /*01ac*/ 	.word	0x00000090
        /*01b0*/ 	.short	0x0100
        /*01b2*/ 	.byte	0x08
	.zero		1


	//   ....[18]....
        /*01b4*/ 	.word	0x000003a0
        /*01b8*/ 	.word	0x000000ff
        /*01bc*/ 	.word	0x00000048
        /*01c0*/ 	.short	0x0100
        /*01c2*/ 	.byte	0x08
	.zero		1


	//   ....[19]....
        /*01c4*/ 	.word	0x000003b0
        /*01c8*/ 	.word	0x000000ff
        /*01cc*/ 	.word	0x00000098
        /*01d0*/ 	.short	0x0100
        /*01d2*/ 	.byte	0x08
	.zero		1


	//   ....[20]....
        /*01d4*/ 	.word	0x000008f0
        /*01d8*/ 	.word	0x000000ff
        /*01dc*/ 	.word	0x000000d0
        /*01e0*/ 	.short	0x0100
        /*01e2*/ 	.byte	0x08
	.zero		1


	//   ....[21]....
        /*01e4*/ 	.word	0x00000990
        /*01e8*/ 	.word	0x000000ff
        /*01ec*/ 	.word	0x000000d8
        /*01f0*/ 	.short	0x0100
        /*01f2*/ 	.byte	0x08
	.zero		1


	//   ....[22]....
        /*01f4*/ 	.word	0x000009b0
        /*01f8*/ 	.word	0x000000ff
        /*01fc*/ 	.word	0x000000b0
        /*0200*/ 	.short	0x0100
        /*0202*/ 	.byte	0x09
	.zero		1


	//   ....[23]....
        /*0204*/ 	.word	0x000009c0
        /*0208*/ 	.word	0x000000ff
        /*020c*/ 	.word	0x000000b8
        /*0210*/ 	.short	0x0100
        /*0212*/ 	.byte	0x09
	.zero		1


	//   ....[24]....
        /*0214*/ 	.word	0x000009d0
        /*0218*/ 	.word	0x000000ff
        /*021c*/ 	.word	0x000000c0
        /*0220*/ 	.short	0x0100
        /*0222*/ 	.byte	0x09
	.zero		1


	//   ....[25]....
        /*0224*/ 	.word	0x000009e0
        /*0228*/ 	.word	0x000000ff
        /*022c*/ 	.word	0x000000c8
        /*0230*/ 	.short	0x0100
        /*0232*/ 	.byte	0x09
	.zero		1


	//   ....[26]....
        /*0234*/ 	.word	0x00001800
        /*0238*/ 	.word	0x000000ff
        /*023c*/ 	.word	0xfffffff8
        /*0240*/ 	.short	0x010a
        /*0242*/ 	.byte	0x0d
	.zero		1


	//   ....[27]....
        /*0244*/ 	.word	0x00001f10
        /*0248*/ 	.word	0x000000ff
        /*024c*/ 	.word	0x00000000
        /*0250*/ 	.short	0x010a
        /*0252*/ 	.byte	0x08
	.zero		1


	//   ....[28]....
        /*0254*/ 	.word	0x00001f50
        /*0258*/ 	.word	0x000000ff
        /*025c*/ 	.word	0x00000000
        /*0260*/ 	.short	0x010a
        /*0262*/ 	.byte	0x08
	.zero		1


	//   ....[29]....
        /*0264*/ 	.word	0x00002600
        /*0268*/ 	.word	0x000000d4
        /*026c*/ 	.word	0x00000000
        /*0270*/ 	.short	0x0101
        /*0272*/ 	.byte	0x3f
	.zero		1


	//   ....[30]....
        /*0274*/ 	.word	0x00002b80
        /*0278*/ 	.word	0x0000005f
        /*027c*/ 	.word	0x00000000
        /*0280*/ 	.short	0x0101
        /*0282*/ 	.byte	0x14
	.zero		1


	//   ....[31]....
        /*0284*/ 	.word	0x00002be0
        /*0288*/ 	.word	0x000000ff
        /*028c*/ 	.word	0x00000008
        /*0290*/ 	.short	0x010a
        /*0292*/ 	.byte	0x0d
	.zero		1


	//   ....[32]....
        /*0294*/ 	.word	0x00007820
        /*0298*/ 	.word	0x00000004
        /*029c*/ 	.word	0x00000000
        /*02a0*/ 	.short	0x0101
        /*02a2*/ 	.byte	0x14
	.zero		1


	//   ....[33]....
        /*02a4*/ 	.word	0x00008160
        /*02a8*/ 	.word	0x00000014
        /*02ac*/ 	.word	0x00000050
        /*02b0*/ 	.short	0x010a
        /*02b2*/ 	.byte	0x3f
	.zero		1


	//   ....[34]....
        /*02b4*/ 	.word	0x000085c0
        /*02b8*/ 	.word	0x0000000a
        /*02bc*/ 	.word	0x000000d8
        /*02c0*/ 	.short	0x0101
        /*02c2*/ 	.byte	0x3f
	.zero		1


	//   ....[35]....
        /*02c4*/ 	.word	0x00008d30
        /*02c8*/ 	.word	0x00000005
        /*02cc*/ 	.word	0x00000000
        /*02d0*/ 	.short	0x010a
        /*02d2*/ 	.byte	0x3f
	.zero		1


	//   ....[36]....
        /*02d4*/ 	.word	0x00008db0
        /*02d8*/ 	.word	0x00000007
        /*02dc*/ 	.word	0x00000000
        /*02e0*/ 	.short	0x010a
        /*02e2*/ 	.byte	0x3f
	.zero		1


	//   ....[37]....
        /*02e4*/ 	.word	0x00008e40
        /*02e8*/ 	.word	0x00000006
        /*02ec*/ 	.word	0x00000000
        /*02f0*/ 	.short	0x010a
        /*02f2*/ 	.byte	0x3f
	.zero		1


	//   ....[38]....
        /*02f4*/ 	.word	0x00008ed0
        /*02f8*/ 	.word	0x00000009
        /*02fc*/ 	.word	0x00000000
        /*0300*/ 	.short	0x010a
        /*0302*/ 	.byte	0x3f
	.zero		1


	//   ....[39]....
        /*0304*/ 	.word	0x00008f60
        /*0308*/ 	.word	0x00000006
        /*030c*/ 	.word	0x00000000
        /*0310*/ 	.short	0x010a
        /*0312*/ 	.byte	0x3f
	.zero		1


	//   ....[40]....
        /*0314*/ 	.word	0x00008ff0
        /*0318*/ 	.word	0x00000009
        /*031c*/ 	.word	0x00000000
        /*0320*/ 	.short	0x010a
        /*0322*/ 	.byte	0x3f
	.zero		1


	//   ....[41]....
        /*0324*/ 	.word	0x00009080
        /*0328*/ 	.word	0x00000006
        /*032c*/ 	.word	0x00000000
        /*0330*/ 	.short	0x010a
        /*0332*/ 	.byte	0x3f
	.zero		1


	//   ....[42]....
        /*0334*/ 	.word	0x00009110
        /*0338*/ 	.word	0x00000009
        /*033c*/ 	.word	0x00000000
        /*0340*/ 	.short	0x010a
        /*0342*/ 	.byte	0x3f
	.zero		1


	//   ....[43]....
        /*0344*/ 	.word	0x000091a0
        /*0348*/ 	.word	0x00000006
        /*034c*/ 	.word	0x00000000
        /*0350*/ 	.short	0x010a
        /*0352*/ 	.byte	0x3f
	.zero		1


	//   ....[44]....
        /*0354*/ 	.word	0x00009230
        /*0358*/ 	.word	0x00000003
        /*035c*/ 	.word	0x00000000
        /*0360*/ 	.short	0x010a
        /*0362*/ 	.byte	0x3f
	.zero		1


	//   ....[45]....
        /*0364*/ 	.word	0x000092a0
        /*0368*/ 	.word	0x00000018
        /*036c*/ 	.word	0xfffffff8
        /*0370*/ 	.short	0x010a
        /*0372*/ 	.byte	0x3f
	.zero		1


	//   ....[46]....
        /*0374*/ 	.word	0x00009300
        /*0378*/ 	.word	0x000000d4
        /*037c*/ 	.word	0x00000000
        /*0380*/ 	.short	0x010a
        /*0382*/ 	.byte	0x3f
	.zero		1


	//   ....[47]....
        /*0384*/ 	.word	0x00009360
        /*0388*/ 	.word	0x00000018
        /*038c*/ 	.word	0x00000008
        /*0390*/ 	.short	0x010a
        /*0392*/ 	.byte	0x3f
	.zero		1


	//   ....[48]....
        /*0394*/ 	.word	0x00009430
        /*0398*/ 	.word	0x00000014
        /*039c*/ 	.word	0x00000050
        /*03a0*/ 	.short	0x010a
        /*03a2*/ 	.byte	0x3f
	.zero		1


	//   ....[49]....
        /*03a4*/ 	.word	0x00009510
        /*03a8*/ 	.word	0x00000005
        /*03ac*/ 	.word	0x00000000
        /*03b0*/ 	.short	0x010a
        /*03b2*/ 	.byte	0x3f
	.zero		1


	//   ....[50]....
        /*03b4*/ 	.word	0x00009560
        /*03b8*/ 	.word	0x00000007
        /*03bc*/ 	.word	0x00000000
        /*03c0*/ 	.short	0x010a
        /*03c2*/ 	.byte	0x3f
	.zero		1


	//   ....[51]....
        /*03c4*/ 	.word	0x000095b0
        /*03c8*/ 	.word	0x00000006
        /*03cc*/ 	.word	0x00000000
        /*03d0*/ 	.short	0x010a
        /*03d2*/ 	.byte	0x3f
	.zero		1


	//   ....[52]....
        /*03d4*/ 	.word	0x00009600
        /*03d8*/ 	.word	0x00000009
        /*03dc*/ 	.word	0x00000000
        /*03e0*/ 	.short	0x010a
        /*03e2*/ 	.byte	0x3f
	.zero		1


	//   ....[53]....
        /*03e4*/ 	.word	0x00009650
        /*03e8*/ 	.word	0x00000006
        /*03ec*/ 	.word	0x00000000
        /*03f0*/ 	.short	0x010a
        /*03f2*/ 	.byte	0x3f
	.zero		1


	//   ....[54]....
        /*03f4*/ 	.word	0x000096a0
        /*03f8*/ 	.word	0x00000009
        /*03fc*/ 	.word	0x00000000
        /*0400*/ 	.short	0x010a
        /*0402*/ 	.byte	0x3f
	.zero		1


	//   ....[55]....
        /*0404*/ 	.word	0x000096f0
        /*0408*/ 	.word	0x00000006
        /*040c*/ 	.word	0x00000000
        /*0410*/ 	.short	0x010a
        /*0412*/ 	.byte	0x3f
	.zero		1


	//   ....[56]....
        /*0414*/ 	.word	0x00009740
        /*0418*/ 	.word	0x00000009
        /*041c*/ 	.word	0x00000000
        /*0420*/ 	.short	0x010a
        /*0422*/ 	.byte	0x3f
	.zero		1


	//   ....[57]....
        /*0424*/ 	.word	0x00009790
        /*0428*/ 	.word	0x00000006
        /*042c*/ 	.word	0x00000000
        /*0430*/ 	.short	0x010a
        /*0432*/ 	.byte	0x3f
	.zero		1


	//----- nvinfo : EIATTR_NUM_MBARRIERS
	.align		4
.L_28:
        /*0434*/ 	.byte	0x03, 0x38
        /*0436*/ 	.short	0x001a


	//----- nvinfo : EIATTR_EXIT_INSTR_OFFSETS
	.align		4
        /*0438*/ 	.byte	0x04, 0x1c
        /*043a*/ 	.short	(.L_30 - .L_29)


	//   ....[0]....
.L_29:
        /*043c*/ 	.word	0x00001480


	//   ....[1]....
        /*0440*/ 	.word	0x000014e0


	//   ....[2]....
        /*0444*/ 	.word	0x00007e30


	//   ....[3]....
        /*0448*/ 	.word	0x00007e60


	//   ....[4]....
        /*044c*/ 	.word	0x00009280


	//----- nvinfo : EIATTR_MAX_THREADS
	.align		4
.L_30:
        /*0450*/ 	.byte	0x04, 0x05
        /*0452*/ 	.short	(.L_32 - .L_31)
.L_31:
        /*0454*/ 	.word	0x00000180
        /*0458*/ 	.word	0x00000001
        /*045c*/ 	.word	0x00000001


	//----- nvinfo : EIATTR_CRS_STACK_SIZE
	.align		4
.L_32:
        /*0460*/ 	.byte	0x04, 0x1e
        /*0462*/ 	.short	(.L_34 - .L_33)
.L_33:
        /*0464*/ 	.word	0x00000000


	//----- nvinfo : EIATTR_CBANK_PARAM_SIZE
	.align		4
.L_34:
        /*0468*/ 	.byte	0x03, 0x19
        /*046a*/ 	.short	0x0570


	//----- nvinfo : EIATTR_PARAM_CBANK
	.align		4
        /*046c*/ 	.byte	0x04, 0x0a
        /*046e*/ 	.short	(.L_36 - .L_35)
	.align		4
.L_35:
        /*0470*/ 	.word	index@(.nv.constant0._ZN7cutlass13device_kernelINS_4gemm6kernel13GemmUniversalIN4cute5tupleIJiiiiEEENS1_10collective13CollectiveMmaINS1_43MainloopSm90TmaGmmaWarpSpecializedSparseFP8ILi10ENS5_IJNS4_1CILi2EEENSA_ILi1EEESC_EEENS1_32KernelTmaWarpSpecializedPingpongEEENS5_IJNSA_ILi64EEENSA_ILi128EEESH_EEENS_12float_e4m3_tENS5_IJNS4_6LayoutINS5_IJiNS5_IJSB_iEEEiEEENS5_IJlNS5_IJSC_SB_EEElEEEEENSK_INS5_IJNS5_IJSG_iEEENS5_IJSH_iEEEiEEENS5_IJNS5_IJSH_NSA_ILi8192EEEEEENS5_IJSC_lEEElEEEEEEEESJ_NS5_IJlSC_lEEENS4_8TiledMMAINS4_8MMA_AtomIJNS4_4SM904GMMA6SPARSE32GMMA_64x128x64_F32E4M3E4M3_SS_TNILNS13_7ScaleInE1ELS16_1ELNS13_9SparseSelE0EEEEEENSK_INS5_IJSC_SC_SC_EEENS5_IJNSA_ILi0EEES1B_S1B_EEEEENS5_IJNS4_10UnderscoreES1E_S1E_EEEEENS4_13SM90_TMA_LOADENS4_14ComposedLayoutINS4_7SwizzleILi2ELi4ELi3EEENS4_25smem_sparse_ptr_flag_bitsILi2ELi8EEENSK_INS5_IJNS5_IJSC_NSA_ILi8EEEEEENS5_IJSB_SG_EEEEEENS5_IJNS5_IJS1B_SH_EEESN_EEEEEEEvNS4_8identityENS4_23SM90_TMA_LOAD_MULTICASTENS1I_INS1J_ILi3ELi4ELi3EEENS4_18smem_ptr_flag_bitsILi8EEENSK_INS5_IJS1N_SH_EEENS5_IJSH_SC_EEEEEEEvS1V_EENS_8epilogue10collective6detail29Sm90TmaWarpSpecializedAdapterINS26_15DefaultEpilogueIfNS5_IJSC_llEEES2A_NS25_6thread17LinearCombinationIfLi1EffLNS2B_9ScaleType4KindE0ELNS_15FloatRoundStyleE2EfEENS1_15EpilogueDefaultEEEEEvvEEEEvNT_6ParamsE)
        /*0474*/ 	.short	0x0210
        /*0476*/ 	.short	0x0570


	//----- nvinfo : EIATTR_SW_WAR
	.align		4
.L_36:
        /*0478*/ 	.byte	0x04, 0x36
        /*047a*/ 	.short	(.L_38 - .L_37)
.L_37:
        /*047c*/ 	.word	0x00000008
.L_38:


//--------------------- .nv.callgraph             --------------------------
	.section	.nv.callgraph,"",@"SHT_CUDA_CALLGRAPH"
	.align	4
	.sectionentsize	8
	.align		4
        /*0000*/ 	.word	0x00000000
	.align		4
        /*0004*/ 	.word	0xffffffff
	.align		4
        /*0008*/ 	.word	0x00000000
	.align		4
        /*000c*/ 	.word	0xfffffffe
	.align		4
        /*0010*/ 	.word	0x00000000
	.align		4
        /*0014*/ 	.word	0xfffffffd
	.align		4
        /*0018*/ 	.word	0x00000000
	.align		4
        /*001c*/ 	.word	0xfffffffc


//--------------------- .nv.constant4             --------------------------
	.section	.nv.constant4,"a",@progbits
	.align	8
	.align		8
.nv.constant4:
        /*0000*/ 	.dword	_ZN39_INTERNAL_1b475663_4_k_cu_822ab105_27684cuda3std3__45__cpo5beginE
	.align		8
        /*0008*/ 	.dword	_ZN39_INTERNAL_1b475663_4_k_cu_822ab105_27684cuda3std3__45__cpo3endE
	.align		8
        /*0010*/ 	.dword	_ZN39_INTERNAL_1b475663_4_k_cu_822ab105_27684cuda3std3__45__cpo6cbeginE
	.align		8
        /*0018*/ 	.dword	_ZN39_INTERNAL_1b475663_4_k_cu_822ab105_27684cuda3std3__45__cpo4cendE
	.align		8
        /*0020*/ 	.dword	_ZN39_INTERNAL_1b475663_4_k_cu_822ab105_27684cuda3std3__441_GLOBAL__N__1b475663_4_k_cu_822ab105_27686ignoreE
	.align		8
        /*0028*/ 	.dword	_ZN39_INTERNAL_1b475663_4_k_cu_822ab105_27684cuda3std3__419piecewise_constructE
	.align		8
        /*0030*/ 	.dword	_ZN39_INTERNAL_1b475663_4_k_cu_822ab105_27684cuda3std3__48in_placeE
	.align		8
        /*0038*/ 	.dword	_ZN39_INTERNAL_1b475663_4_k_cu_822ab105_27684cuda3std6ranges3__45__cpo4swapE
	.align		8
        /*0040*/ 	.dword	_ZN39_INTERNAL_1b475663_4_k_cu_822ab105_27684cuda3std6ranges3__45__cpo9iter_moveE
	.align		8
        /*0048*/ 	.dword	_ZN39_INTERNAL_1b475663_4_k_cu_822ab105_27684cute7productE
	.align		8
        /*0050*/ 	.dword	_ZN39_INTERNAL_1b475663_4_k_cu_822ab105_27684cute1_E


//--------------------- .text._ZN7cutlass13device_kernelINS_4gemm6kernel13GemmUniversalIN4cute5tupleIJiiiiEEENS1_10collective13CollectiveMmaINS1_43MainloopSm90TmaGmmaWarpSpecializedSparseFP8ILi10ENS5_IJNS4_1CILi2EEENSA_ILi1EEESC_EEENS1_32KernelTmaWarpSpecializedPingpongEEENS5_IJNSA_ILi64EEENSA_ILi128EEESH_EEENS_12float_e4m3_tENS5_IJNS4_6LayoutINS5_IJiNS5_IJSB_iEEEiEEENS5_IJlNS5_IJSC_SB_EEElEEEEENSK_INS5_IJNS5_IJSG_iEEENS5_IJSH_iEEEiEEENS5_IJNS5_IJSH_NSA_ILi8192EEEEEENS5_IJSC_lEEElEEEEEEEESJ_NS5_IJlSC_lEEENS4_8TiledMMAINS4_8MMA_AtomIJNS4_4SM904GMMA6SPARSE32GMMA_64x128x64_F32E4M3E4M3_SS_TNILNS13_7ScaleInE1ELS16_1ELNS13_9SparseSelE0EEEEEENSK_INS5_IJSC_SC_SC_EEENS5_IJNSA_ILi0EEES1B_S1B_EEEEENS5_IJNS4_10UnderscoreES1E_S1E_EEEEENS4_13SM90_TMA_LOADENS4_14ComposedLayoutINS4_7SwizzleILi2ELi4ELi3EEENS4_25smem_sparse_ptr_flag_bitsILi2ELi8EEENSK_INS5_IJNS5_IJSC_NSA_ILi8EEEEEENS5_IJSB_SG_EEEEEENS5_IJNS5_IJS1B_SH_EEESN_EEEEEEEvNS4_8identityENS4_23SM90_TMA_LOAD_MULTICASTENS1I_INS1J_ILi3ELi4ELi3EEENS4_18smem_ptr_flag_bitsILi8EEENSK_INS5_IJS1N_SH_EEENS5_IJSH_SC_EEEEEEEvS1V_EENS_8epilogue10collective6detail29Sm90TmaWarpSpecializedAdapterINS26_15DefaultEpilogueIfNS5_IJSC_llEEES2A_NS25_6thread17LinearCombinationIfLi1EffLNS2B_9ScaleType4KindE0ELNS_15FloatRoundStyleE2EfEENS1_15EpilogueDefaultEEEEEvvEEEEvNT_6ParamsE --------------------------
	.section	.text._ZN7cutlass13device_kernelINS_4gemm6kernel13GemmUniversalIN4cute5tupleIJiiiiEEENS1_10collective13CollectiveMmaINS1_43MainloopSm90TmaGmmaWarpSpecializedSparseFP8ILi10ENS5_IJNS4_1CILi2EEENSA_ILi1EEESC_EEENS1_32KernelTmaWarpSpecializedPingpongEEENS5_IJNSA_ILi64EEENSA_ILi128EEESH_EEENS_12float_e4m3_tENS5_IJNS4_6LayoutINS5_IJiNS5_IJSB_iEEEiEEENS5_IJlNS5_IJSC_SB_EEElEEEEENSK_INS5_IJNS5_IJSG_iEEENS5_IJSH_iEEEiEEENS5_IJNS5_IJSH_NSA_ILi8192EEEEEENS5_IJSC_lEEElEEEEEEEESJ_NS5_IJlSC_lEEENS4_8TiledMMAINS4_8MMA_AtomIJNS4_4SM904GMMA6SPARSE32GMMA_64x128x64_F32E4M3E4M3_SS_TNILNS13_7ScaleInE1ELS16_1ELNS13_9SparseSelE0EEEEEENSK_INS5_IJSC_SC_SC_EEENS5_IJNSA_ILi0EEES1B_S1B_EEEEENS5_IJNS4_10UnderscoreES1E_S1E_EEEEENS4_13SM90_TMA_LOADENS4_14ComposedLayoutINS4_7SwizzleILi2ELi4ELi3EEENS4_25smem_sparse_ptr_flag_bitsILi2ELi8EEENSK_INS5_IJNS5_IJSC_NSA_ILi8EEEEEENS5_IJSB_SG_EEEEEENS5_IJNS5_IJS1B_SH_EEESN_EEEEEEEvNS4_8identityENS4_23SM90_TMA_LOAD_MULTICASTENS1I_INS1J_ILi3ELi4ELi3EEENS4_18smem_ptr_flag_bitsILi8EEENSK_INS5_IJS1N_SH_EEENS5_IJSH_SC_EEEEEEEvS1V_EENS_8epilogue10collective6detail29Sm90TmaWarpSpecializedAdapterINS26_15DefaultEpilogueIfNS5_IJSC_llEEES2A_NS25_6thread17LinearCombinationIfLi1EffLNS2B_9ScaleType4KindE0ELNS_15FloatRoundStyleE2EfEENS1_15EpilogueDefaultEEEEEvvEEEEvNT_6ParamsE,"ax",@progbits
	.align	128
.text._ZN7cutlass13device_kernelINS_4gemm6kernel13GemmUniversalIN4cute5tupleIJiiiiEEENS1_10collective13CollectiveMmaINS1_43MainloopSm90TmaGmmaWarpSpecializedSparseFP8ILi10ENS5_IJNS4_1CILi2EEENSA_ILi1EEESC_EEENS1_32KernelTmaWarpSpecializedPingpongEEENS5_IJNSA_ILi64EEENSA_ILi128EEESH_EEENS_12float_e4m3_tENS5_IJNS4_6LayoutINS5_IJiNS5_IJSB_iEEEiEEENS5_IJlNS5_IJSC_SB_EEElEEEEENSK_INS5_IJNS5_IJSG_iEEENS5_IJSH_iEEEiEEENS5_IJNS5_IJSH_NSA_ILi8192EEEEEENS5_IJSC_lEEElEEEEEEEESJ_NS5_IJlSC_lEEENS4_8TiledMMAINS4_8MMA_AtomIJNS4_4SM904GMMA6SPARSE32GMMA_64x128x64_F32E4M3E4M3_SS_TNILNS13_7ScaleInE1ELS16_1ELNS13_9SparseSelE0EEEEEENSK_INS5_IJSC_SC_SC_EEENS5_IJNSA_ILi0EEES1B_S1B_EEEEENS5_IJNS4_10UnderscoreES1E_S1E_EEEEENS4_13SM90_TMA_LOADENS4_14ComposedLayoutINS4_7SwizzleILi2ELi4ELi3EEENS4_25smem_sparse_ptr_flag_bitsILi2ELi8EEENSK_INS5_IJNS5_IJSC_NSA_ILi8EEEEEENS5_IJSB_SG_EEEEEENS5_IJNS5_IJS1B_SH_EEESN_EEEEEEEvNS4_8identityENS4_23SM90_TMA_LOAD_MULTICASTENS1I_INS1J_ILi3ELi4ELi3EEENS4_18smem_ptr_flag_bitsILi8EEENSK_INS5_IJS1N_SH_EEENS5_IJSH_SC_EEEEEEEvS1V_EENS_8epilogue10collective6detail29Sm90TmaWarpSpecializedAdapterINS26_15DefaultEpilogueIfNS5_IJSC_llEEES2A_NS25_6thread17LinearCombinationIfLi1EffLNS2B_9ScaleType4KindE0ELNS_15FloatRoundStyleE2EfEENS1_15EpilogueDefaultEEEEEvvEEEEvNT_6ParamsE:
        .type           _ZN7cutlass13device_kernelINS_4gemm6kernel13GemmUniversalIN4cute5tupleIJiiiiEEENS1_10collective13CollectiveMmaINS1_43MainloopSm90TmaGmmaWarpSpecializedSparseFP8ILi10ENS5_IJNS4_1CILi2EEENSA_ILi1EEESC_EEENS1_32KernelTmaWarpSpecializedPingpongEEENS5_IJNSA_ILi64EEENSA_ILi128EEESH_EEENS_12float_e4m3_tENS5_IJNS4_6LayoutINS5_IJiNS5_IJSB_iEEEiEEENS5_IJlNS5_IJSC_SB_EEElEEEEENSK_INS5_IJNS5_IJSG_iEEENS5_IJSH_iEEEiEEENS5_IJNS5_IJSH_NSA_ILi8192EEEEEENS5_IJSC_lEEElEEEEEEEESJ_NS5_IJlSC_lEEENS4_8TiledMMAINS4_8MMA_AtomIJNS4_4SM904GMMA6SPARSE32GMMA_64x128x64_F32E4M3E4M3_SS_TNILNS13_7ScaleInE1ELS16_1ELNS13_9SparseSelE0EEEEEENSK_INS5_IJSC_SC_SC_EEENS5_IJNSA_ILi0EEES1B_S1B_EEEEENS5_IJNS4_10UnderscoreES1E_S1E_EEEEENS4_13SM90_TMA_LOADENS4_14ComposedLayoutINS4_7SwizzleILi2ELi4ELi3EEENS4_25smem_sparse_ptr_flag_bitsILi2ELi8EEENSK_INS5_IJNS5_IJSC_NSA_ILi8EEEEEENS5_IJSB_SG_EEEEEENS5_IJNS5_IJS1B_SH_EEESN_EEEEEEEvNS4_8identityENS4_23SM90_TMA_LOAD_MULTICASTENS1I_INS1J_ILi3ELi4ELi3EEENS4_18smem_ptr_flag_bitsILi8EEENSK_INS5_IJS1N_SH_EEENS5_IJSH_SC_EEEEEEEvS1V_EENS_8epilogue10collective6detail29Sm90TmaWarpSpecializedAdapterINS26_15DefaultEpilogueIfNS5_IJSC_llEEES2A_NS25_6thread17LinearCombinationIfLi1EffLNS2B_9ScaleType4KindE0ELNS_15FloatRoundStyleE2EfEENS1_15EpilogueDefaultEEEEEvvEEEEvNT_6ParamsE,@function
        .size           _ZN7cutlass13device_kernelINS_4gemm6kernel13GemmUniversalIN4cute5tupleIJiiiiEEENS1_10collective13CollectiveMmaINS1_43MainloopSm90TmaGmmaWarpSpecializedSparseFP8ILi10ENS5_IJNS4_1CILi2EEENSA_ILi1EEESC_EEENS1_32KernelTmaWarpSpecializedPingpongEEENS5_IJNSA_ILi64EEENSA_ILi128EEESH_EEENS_12float_e4m3_tENS5_IJNS4_6LayoutINS5_IJiNS5_IJSB_iEEEiEEENS5_IJlNS5_IJSC_SB_EEElEEEEENSK_INS5_IJNS5_IJSG_iEEENS5_IJSH_iEEEiEEENS5_IJNS5_IJSH_NSA_ILi8192EEEEEENS5_IJSC_lEEElEEEEEEEESJ_NS5_IJlSC_lEEENS4_8TiledMMAINS4_8MMA_AtomIJNS4_4SM904GMMA6SPARSE32GMMA_64x128x64_F32E4M3E4M3_SS_TNILNS13_7ScaleInE1ELS16_1ELNS13_9SparseSelE0EEEEEENSK_INS5_IJSC_SC_SC_EEENS5_IJNSA_ILi0EEES1B_S1B_EEEEENS5_IJNS4_10UnderscoreES1E_S1E_EEEEENS4_13SM90_TMA_LOADENS4_14ComposedLayoutINS4_7SwizzleILi2ELi4ELi3EEENS4_25smem_sparse_ptr_flag_bitsILi2ELi8EEENSK_INS5_IJNS5_IJSC_NSA_ILi8EEEEEENS5_IJSB_SG_EEEEEENS5_IJNS5_IJS1B_SH_EEESN_EEEEEEEvNS4_8identityENS4_23SM90_TMA_LOAD_MULTICASTENS1I_INS1J_ILi3ELi4ELi3EEENS4_18smem_ptr_flag_bitsILi8EEENSK_INS5_IJS1N_SH_EEENS5_IJSH_SC_EEEEEEEvS1V_EENS_8epilogue10collective6detail29Sm90TmaWarpSpecializedAdapterINS26_15DefaultEpilogueIfNS5_IJSC_llEEES2A_NS25_6thread17LinearCombinationIfLi1EffLNS2B_9ScaleType4KindE0ELNS_15FloatRoundStyleE2EfEENS1_15EpilogueDefaultEEEEEvvEEEEvNT_6ParamsE,(.L_x_207 - _ZN7cutlass13device_kernelINS_4gemm6kernel13GemmUniversalIN4cute5tupleIJiiiiEEENS1_10collective13CollectiveMmaINS1_43MainloopSm90TmaGmmaWarpSpecializedSparseFP8ILi10ENS5_IJNS4_1CILi2EEENSA_ILi1EEESC_EEENS1_32KernelTmaWarpSpecializedPingpongEEENS5_IJNSA_ILi64EEENSA_ILi128EEESH_EEENS_12float_e4m3_tENS5_IJNS4_6LayoutINS5_IJiNS5_IJSB_iEEEiEEENS5_IJlNS5_IJSC_SB_EEElEEEEENSK_INS5_IJNS5_IJSG_iEEENS5_IJSH_iEEEiEEENS5_IJNS5_IJSH_NSA_ILi8192EEEEEENS5_IJSC_lEEElEEEEEEEESJ_NS5_IJlSC_lEEENS4_8TiledMMAINS4_8MMA_AtomIJNS4_4SM904GMMA6SPARSE32GMMA_64x128x64_F32E4M3E4M3_SS_TNILNS13_7ScaleInE1ELS16_1ELNS13_9SparseSelE0EEEEEENSK_INS5_IJSC_SC_SC_EEENS5_IJNSA_ILi0EEES1B_S1B_EEEEENS5_IJNS4_10UnderscoreES1E_S1E_EEEEENS4_13SM90_TMA_LOADENS4_14ComposedLayoutINS4_7SwizzleILi2ELi4ELi3EEENS4_25smem_sparse_ptr_flag_bitsILi2ELi8EEENSK_INS5_IJNS5_IJSC_NSA_ILi8EEEEEENS5_IJSB_SG_EEEEEENS5_IJNS5_IJS1B_SH_EEESN_EEEEEEEvNS4_8identityENS4_23SM90_TMA_LOAD_MULTICASTENS1I_INS1J_ILi3ELi4ELi3EEENS4_18smem_ptr_flag_bitsILi8EEENSK_INS5_IJS1N_SH_EEENS5_IJSH_SC_EEEEEEEvS1V_EENS_8epilogue10collective6detail29Sm90TmaWarpSpecializedAdapterINS26_15DefaultEpilogueIfNS5_IJSC_llEEES2A_NS25_6thread17LinearCombinationIfLi1EffLNS2B_9ScaleType4KindE0ELNS_15FloatRoundStyleE2EfEENS1_15EpilogueDefaultEEEEEvvEEEEvNT_6ParamsE)
        .other          _ZN7cutlass13device_kernelINS_4gemm6kernel13GemmUniversalIN4cute5tupleIJiiiiEEENS1_10collective13CollectiveMmaINS1_43MainloopSm90TmaGmmaWarpSpecializedSparseFP8ILi10ENS5_IJNS4_1CILi2EEENSA_ILi1EEESC_EEENS1_32KernelTmaWarpSpecializedPingpongEEENS5_IJNSA_ILi64EEENSA_ILi128EEESH_EEENS_12float_e4m3_tENS5_IJNS4_6LayoutINS5_IJiNS5_IJSB_iEEEiEEENS5_IJlNS5_IJSC_SB_EEElEEEEENSK_INS5_IJNS5_IJSG_iEEENS5_IJSH_iEEEiEEENS5_IJNS5_IJSH_NSA_ILi8192EEEEEENS5_IJSC_lEEElEEEEEEEESJ_NS5_IJlSC_lEEENS4_8TiledMMAINS4_8MMA_AtomIJNS4_4SM904GMMA6SPARSE32GMMA_64x128x64_F32E4M3E4M3_SS_TNILNS13_7ScaleInE1ELS16_1ELNS13_9SparseSelE0EEEEEENSK_INS5_IJSC_SC_SC_EEENS5_IJNSA_ILi0EEES1B_S1B_EEEEENS5_IJNS4_10UnderscoreES1E_S1E_EEEEENS4_13SM90_TMA_LOADENS4_14ComposedLayoutINS4_7SwizzleILi2ELi4ELi3EEENS4_25smem_sparse_ptr_flag_bitsILi2ELi8EEENSK_INS5_IJNS5_IJSC_NSA_ILi8EEEEEENS5_IJSB_SG_EEEEEENS5_IJNS5_IJS1B_SH_EEESN_EEEEEEEvNS4_8identityENS4_23SM90_TMA_LOAD_MULTICASTENS1I_INS1J_ILi3ELi4ELi3EEENS4_18smem_ptr_flag_bitsILi8EEENSK_INS5_IJS1N_SH_EEENS5_IJSH_SC_EEEEEEEvS1V_EENS_8epilogue10collective6detail29Sm90TmaWarpSpecializedAdapterINS26_15DefaultEpilogueIfNS5_IJSC_llEEES2A_NS25_6thread17LinearCombinationIfLi1EffLNS2B_9ScaleType4KindE0ELNS_15FloatRoundStyleE2EfEENS1_15EpilogueDefaultEEEEEvvEEEEvNT_6ParamsE,@"STO_CUDA_ENTRY STV_DEFAULT"
_ZN7cutlass13device_kernelINS_4gemm6kernel13GemmUniversalIN4cute5tupleIJiiiiEEENS1_10collective13CollectiveMmaINS1_43MainloopSm90TmaGmmaWarpSpecializedSparseFP8ILi10ENS5_IJNS4_1CILi2EEENSA_ILi1EEESC_EEENS1_32KernelTmaWarpSpecializedPingpongEEENS5_IJNSA_ILi64EEENSA_ILi128EEESH_EEENS_12float_e4m3_tENS5_IJNS4_6LayoutINS5_IJiNS5_IJSB_iEEEiEEENS5_IJlNS5_IJSC_SB_EEElEEEEENSK_INS5_IJNS5_IJSG_iEEENS5_IJSH_iEEEiEEENS5_IJNS5_IJSH_NSA_ILi8192EEEEEENS5_IJSC_lEEElEEEEEEEESJ_NS5_IJlSC_lEEENS4_8TiledMMAINS4_8MMA_AtomIJNS4_4SM904GMMA6SPARSE32GMMA_64x128x64_F32E4M3E4M3_SS_TNILNS13_7ScaleInE1ELS16_1ELNS13_9SparseSelE0EEEEEENSK_INS5_IJSC_SC_SC_EEENS5_IJNSA_ILi0EEES1B_S1B_EEEEENS5_IJNS4_10UnderscoreES1E_S1E_EEEEENS4_13SM90_TMA_LOADENS4_14ComposedLayoutINS4_7SwizzleILi2ELi4ELi3EEENS4_25smem_sparse_ptr_flag_bitsILi2ELi8EEENSK_INS5_IJNS5_IJSC_NSA_ILi8EEEEEENS5_IJSB_SG_EEEEEENS5_IJNS5_IJS1B_SH_EEESN_EEEEEEEvNS4_8identityENS4_23SM90_TMA_LOAD_MULTICASTENS1I_INS1J_ILi3ELi4ELi3EEENS4_18smem_ptr_flag_bitsILi8EEENSK_INS5_IJS1N_SH_EEENS5_IJSH_SC_EEEEEEEvS1V_EENS_8epilogue10collective6detail29Sm90TmaWarpSpecializedAdapterINS26_15DefaultEpilogueIfNS5_IJSC_llEEES2A_NS25_6thread17LinearCombinationIfLi1EffLNS2B_9ScaleType4KindE0ELNS_15FloatRoundStyleE2EfEENS1_15EpilogueDefaultEEEEEvvEEEEvNT_6ParamsE:
[----:B------:R-:W-:Y:S01]  /*0000*/  LDC R1, c[0x0][0x28] ;  /* 0x00000a00ff017b82 */ /* 0x000fe20000000800 */
[----:B------:R-:W0:Y:S01]  /*0010*/  S2R R10, SR_TID.X ;  /* 0x00000000000a7919 */ /* 0x000e220000002100 */
[----:B------:R-:W-:Y:S01]  /*0020*/  ELECT P0, URZ, PT ;  /* 0x00000000003f782f */ /* 0x000fe20003800000 */
[----:B------:R-:W-:Y:S01]  /*0030*/  BSSY B0, `(.L_x_0) ;  /* 0x0000012000007945 */ /* 0x000fe20003800000 */
[--C-:B0-----:R-:W-:Y:S02]  /*0040*/  SHF.R.U32.HI R0, RZ, 0x5, R10.reuse ;  /* 0x00000005ff007819 */ /* 0x101fe4000001160a */
[----:B------:R-:W-:-:S03]  /*0050*/  SHF.R.U32.HI R4, RZ, 0x7, R10 ;  /* 0x00000007ff047819 */ /* 0x000fc6000001160a */
[----:B------:R-:W0:Y:S04]  /*0060*/  SHFL.IDX PT, R2, R0, RZ, 0x1f ;  /* 0x00001fff00027589 */ /* 0x000e2800000e0000 */
[----:B------:R1:W2:Y:S01]  /*0070*/  SHFL.IDX PT, R5, R4, RZ, 0x1f ;  /* 0x00001fff04057589 */ /* 0x0002a200000e0000 */
[----:B0-----:R-:W-:-:S13]  /*0080*/  ISETP.NE.OR P0, PT, R2, RZ, !P0 ;  /* 0x000000ff0200720c */ /* 0x001fda0004705670 */
[----:B-12---:R-:W-:Y:S05]  /*0090*/  @P0 BRA `(.L_x_1) ;  /* 0x00000000002c0947 */ /* 0x006fea0003800000 */
[----:B------:R-:W-:Y:S02]  /*00a0*/  ULDC.64 UR4, c[0x0][0x198] ;  /* 0x0000660000047ab9 */ /* 0x000fe40000000a00 */
[----:B------:R-:W-:Y:S02]  /*00b0*/  UIADD3 UR6, UP0, UR4, 0xf0, URZ ;  /* 0x000000f004067890 */ /* 0x000fe4000ff1e03f */
[----:B------:R-:W-:Y:S02]  /*00c0*/  UIADD3 UR8, UP1, UR4, 0x1f0, URZ ;  /* 0x000001f004087890 */ /* 0x000fe4000ff3e03f */
[----:B------:R-:W-:Y:S02]  /*00d0*/  UIADD3 UR4, UP2, UR4, 0x2f0, URZ ;  /* 0x000002f004047890 */ /* 0x000fe4000ff5e03f */
[----:B------:R-:W-:Y:S02]  /*00e0*/  UIADD3.X UR7, URZ, UR5, URZ, UP0, !UPT ;  /* 0x000000053f077290 */ /* 0x000fe400087fe43f */
[----:B------:R-:W-:-:S02]  /*00f0*/  UIADD3.X UR9, URZ, UR5, URZ, UP1, !UPT ;  /* 0x000000053f097290 */ /* 0x000fc40008ffe43f */
[----:B------:R-:W-:-:S05]  /*0100*/  UIADD3.X UR5, URZ, UR5, URZ, UP2, !UPT ;  /* 0x000000053f057290 */ /* 0x000fca00097fe43f */
[----:B------:R0:W-:Y:S02]  /*0110*/  UTMACCTL.PF [UR6] ;  /* 0x00000000060079b9 */ /* 0x0001e40008040000 */
[----:B------:R0:W-:Y:S02]  /*0120*/  UTMACCTL.PF [UR8] ;  /* 0x00000000080079b9 */ /* 0x0001e40008040000 */
[----:B------:R0:W-:Y:S02]  /*0130*/  UTMACCTL.PF [UR4] ;  /* 0x00000000040079b9 */ /* 0x0001e40008040000 */
[----:B0-----:R-:W-:Y:S01]  /*0140*/  NOP ;  /* 0x0000000000007918 */ /* 0x001fe20000000000 */
.L_x_1:
[----:B------:R-:W-:Y:S05]  /*0150*/  BSYNC B0 ;  /* 0x0000000000007941 */ /* 0x000fea0003800000 */
.L_x_0:
[----:B------:R-:W0:Y:S02]  /*0160*/  SHFL.IDX PT, R6, R0, RZ, 0x1f ;  /* 0x00001fff00067589 */ /* 0x000e2400000e0000 */
[----:B0-----:R-:W-:-:S13]  /*0170*/  ISETP.NE.AND P0, PT, R6, RZ, PT ;  /* 0x000000ff0600720c */ /* 0x001fda0003f05270 */
[----:B------:R-:W-:Y:S05]  /*0180*/  @P0 BRA `(.L_x_2) ;  /* 0x0000000000940947 */ /* 0x000fea0003800000 */
[----:B------:R-:W-:Y:S01]  /*0190*/  ELECT P0, URZ, PT ;  /* 0x00000000003f782f */ /* 0x000fe20003800000 */
[----:B------:R-:W-:-:S12]  /*01a0*/  BSSY B0, `(.L_x_2) ;  /* 0x0000023000007945 */ /* 0x000fd80003800000 */
[----:B------:R-:W-:Y:S05]  /*01b0*/  @!P0 BRA `(.L_x_3) ;  /* 0x0000000000848947 */ /* 0x000fea0003800000 */
[----:B------:R-:W0:Y:S01]  /*01c0*/  S2UR UR8, SR_CgaCtaId ;  /* 0x00000000000879c3 */ /* 0x000e220000008800 */
[----:B------:R-:W-:Y:S01]  /*01d0*/  UMOV UR4, 0x400 ;  /* 0x0000040000047882 */ /* 0x000fe20000000000 */
[----:B------:R-:W-:Y:S01]  /*01e0*/  UMOV UR5, 0x1 ;  /* 0x0000000100057882 */ /* 0x000fe20000000000 */
[----:B------:R-:W-:Y:S02]  /*01f0*/  UMOV UR6, 0x2 ;  /* 0x0000000200067882 */ /* 0x000fe40000000000 */
[----:B------:R-:W-:-:S04]  /*0200*/  UIADD3 UR6, -UR6, 0x100000, URZ ;  /* 0x0010000006067890 */ /* 0x000fc8000fffe13f */
[----:B------:R-:W-:Y:S02]  /*0210*/  USHF.L.U32 UR7, UR6, 0xb, URZ ;  /* 0x0000000b06077899 */ /* 0x000fe4000800063f */
[----:B------:R-:W-:Y:S02]  /*0220*/  USHF.L.U32 UR6, UR6, 0x1, URZ ;  /* 0x0000000106067899 */ /* 0x000fe4000800063f */
[----:B0-----:R-:W-:Y:S02]  /*0230*/  ULEA UR8, UR8, UR4, 0x18 ;  /* 0x0000000408087291 */ /* 0x001fe4000f8ec03f */
[----:B------:R-:W-:-:S04]  /*0240*/  UIADD3 UR4, -UR5, 0x100000, URZ ;  /* 0x0010000005047890 */ /* 0x000fc8000fffe13f */
[----:B------:R-:W-:Y:S02]  /*0250*/  USHF.L.U32 UR5, UR4, 0xb, URZ ;  /* 0x0000000b04057899 */ /* 0x000fe4000800063f */
[----:B------:R-:W-:Y:S01]  /*0260*/  USHF.L.U32 UR4, UR4, 0x1, URZ ;  /* 0x0000000104047899 */ /* 0x000fe2000800063f */
[----:B------:R-:W0:Y:S11]  /*0270*/  FENCE.VIEW.ASYNC.S ;  /* 0x00000000000073c6 */ /* 0x000e360000000000 */
[----:B0-----:R0:W1:Y:S01]  /*0280*/  SYNCS.EXCH.64 URZ, [UR8], UR4 ;  /* 0x00000004083f75b2 */ /* 0x0010620008000100 */
[----:B------:R0:W2:Y:S01]  /*0290*/  SYNCS.EXCH.64 URZ, [UR8+0x50], UR6 ;  /* 0x00005006083f75b2 */ /* 0x0000a20008000100 */
[----:B------:R0:W3:Y:S01]  /*02a0*/  SYNCS.EXCH.64 URZ, [UR8+0x8], UR4 ;  /* 0x00000804083f75b2 */ /* 0x0000e20008000100 */
[----:B------:R0:W4:Y:S01]  /*02b0*/  SYNCS.EXCH.64 URZ, [UR8+0x58], UR6 ;  /* 0x00005806083f75b2 */ /* 0x0001220008000100 */
[----:B------:R0:W0:Y:S01]  /*02c0*/  SYNCS.EXCH.64 URZ, [UR8+0x10], UR4 ;  /* 0x00001004083f75b2 */ /* 0x0000220008000100 */
        /* <DEDUP_REMOVED lines=15> */
[----:B------:R-:W-:Y:S01]  /*03c0*/  NOP ;  /* 0x0000000000007918 */ /* 0x000fe20000000000 */
.L_x_3:
[----:B0-----:R-:W-:Y:S05]  /*03d0*/  BSYNC B0 ;  /* 0x0000000000007941 */ /* 0x001fea0003800000 */
.L_x_2:
[----:B------:R-:W-:Y:S01]  /*03e0*/  SHF.R.S32.HI R3, RZ, 0x1f, R10 ;  /* 0x0000001fff037819 */ /* 0x000fe2000001140a */
[----:B------:R-:W0:Y:S01]  /*03f0*/  SHFL.IDX PT, R7, R0, RZ, 0x1f ;  /* 0x00001fff00077589 */ /* 0x000e2200000e0000 */
[----:B------:R-:W5:Y:S01]  /*0400*/  S2UR UR12, SR_CTAID.X ;  /* 0x00000000000c79c3 */ /* 0x000f620000002500 */
[----:B------:R-:W-:Y:S02]  /*0410*/  ELECT P0, URZ, PT ;  /* 0x00000000003f782f */ /* 0x000fe40003800000 */
[----:B------:R-:W-:Y:S01]  /*0420*/  LEA.HI R3, R3, R10, RZ, 0x7 ;  /* 0x0000000a03037211 */ /* 0x000fe200078f38ff */
[----:B------:R5:W1:Y:S01]  /*0430*/  SHFL.IDX PT, R9, R0, RZ, 0x1f ;  /* 0x00001fff00097589 */ /* 0x000a6200000e0000 */
[----:B------:R-:W-:Y:S01]  /*0440*/  ELECT P1, URZ, PT ;  /* 0x00000000003f782f */ /* 0x000fe20003820000 */
[----:B------:R-:W-:Y:S01]  /*0450*/  NOP ;  /* 0x0000000000007918 */ /* 0x000fe20000000000 */
[----:B------:R-:W-:Y:S01]  /*0460*/  LOP3.LUT R3, R3, 0xffffff80, RZ, 0xc0, !PT ;  /* 0xffffff8003037812 */ /* 0x000fe200078ec0ff */
[----:B------:R-:W2:Y:S01]  /*0470*/  S2R R16, SR_CTAID.Y ;  /* 0x0000000000107919 */ /* 0x000ea20000002600 */
[----:B------:R-:W-:Y:S01]  /*0480*/  ULDC UR4, c[0x0][0x150] ;  /* 0x0000540000047ab9 */ /* 0x000fe20000000800 */
[----:B------:R-:W3:Y:S01]  /*0490*/  LDC R13, c[0x0][0x144] ;  /* 0x00005100ff0d7b82 */ /* 0x000ee20000000800 */
[----:B------:R-:W-:Y:S01]  /*04a0*/  UMOV UR11, 0x80 ;  /* 0x00000080000b7882 */ /* 0x000fe20000000000 */
[----:B------:R-:W-:Y:S01]  /*04b0*/  IMAD.IADD R11, R10, 0x1, -R3 ;  /* 0x000000010a0b7824 */ /* 0x000fe200078e0a03 */
[----:B------:R-:W4:Y:S01]  /*04c0*/  SHFL.IDX PT, R4, R4, RZ, 0x1f ;  /* 0x00001fff04047589 */ /* 0x000f2200000e0000 */
[----:B------:R-:W-:Y:S01]  /*04d0*/  NOP ;  /* 0x0000000000007918 */ /* 0x000fe20000000000 */
[----:B------:R-:W-:-:S02]  /*04e0*/  VIADD R40, R5, 0xffffffff ;  /* 0xffffffff05287836 */ /* 0x000fc40000000000 */
[----:B------:R-:W-:Y:S01]  /*04f0*/  SHF.R.S32.HI R18, RZ, 0x1f, R11 ;  /* 0x0000001fff127819 */ /* 0x000fe2000001140b */
[----:B------:R-:W3:Y:S01]  /*0500*/  LDC R25, c[0x0][0x148] ;  /* 0x00005200ff197b82 */ /* 0x000ee20000000800 */
[----:B------:R-:W-:Y:S01]  /*0510*/  IMAD.MOV.U32 R14, RZ, RZ, 0x1 ;  /* 0x00000001ff0e7424 */ /* 0x000fe200078e00ff */
[----:B------:R-:W-:Y:S02]  /*0520*/  ISETP.GE.U32.AND P4, PT, R40, 0x2, PT ;  /* 0x000000022800780c */ /* 0x000fe40003f86070 */
[----:B------:R-:W-:Y:S02]  /*0530*/  LEA.HI R3, R18, R11, RZ, 0x3 ;  /* 0x0000000b12037211 */ /* 0x000fe400078f18ff */
[----:B0-----:R-:W-:Y:S02]  /*0540*/  ISETP.NE.OR P0, PT, R7, RZ, !P0 ;  /* 0x000000ff0700720c */ /* 0x001fe40004705670 */
[--C-:B------:R-:W-:Y:S02]  /*0550*/  SHF.R.S32.HI R7, RZ, 0x3, R3.reuse ;  /* 0x00000003ff077819 */ /* 0x100fe40000011403 */
[----:B------:R-:W-:-:S02]  /*0560*/  SHF.R.S32.HI R8, RZ, 0x1f, R3 ;  /* 0x0000001fff087819 */ /* 0x000fc40000011403 */
[----:B------:R-:W-:Y:S02]  /*0570*/  SHF.R.S32.HI R3, RZ, 0x1f, R6 ;  /* 0x0000001fff037819 */ /* 0x000fe40000011406 */
[----:B------:R-:W-:Y:S02]  /*0580*/  LEA.HI R8, R8, R7, RZ, 0x2 ;  /* 0x0000000708087211 */ /* 0x000fe400078f10ff */
[----:B------:R-:W-:Y:S02]  /*0590*/  LEA.HI R3, R3, R6, RZ, 0x2 ;  /* 0x0000000603037211 */ /* 0x000fe400078f10ff */
[----:B------:R-:W-:Y:S01]  /*05a0*/  LOP3.LUT R8, R8, 0xfffffffc, RZ, 0xc0, !PT ;  /* 0xfffffffc08087812 */ /* 0x000fe200078ec0ff */
[----:B------:R-:W-:Y:S01]  /*05b0*/  VOTEU.ALL UP0, P0 ;  /* 0x00000000003f7886 */ /* 0x000fe20000000000 */
[----:B------:R-:W-:Y:S02]  /*05c0*/  LOP3.LUT R3, R3, 0x3ffffffc, RZ, 0xc0, !PT ;  /* 0x3ffffffc03037812 */ /* 0x000fe400078ec0ff */
[----:B-----5:R-:W-:Y:S01]  /*05d0*/  I2FP.F32.U32 R0, UR12 ;  /* 0x0000000c00007c45 */ /* 0x020fe20008201000 */
[----:B------:R-:W-:Y:S01]  /*05e0*/  IMAD.IADD R8, R7, 0x1, -R8 ;  /* 0x0000000107087824 */ /* 0x000fe200078e0a08 */
[----:B-1----:R-:W-:Y:S01]  /*05f0*/  ISETP.NE.OR P1, PT, R9, RZ, !P1 ;  /* 0x000000ff0900720c */ /* 0x002fe20004f25670 */
[----:B------:R-:W-:Y:S01]  /*0600*/  IMAD.IADD R3, R6, 0x1, -R3 ;  /* 0x0000000106037824 */ /* 0x000fe200078e0a03 */
[----:B------:R-:W0:Y:S01]  /*0610*/  @!UP0 S2UR UR7, SR_CgaCtaId ;  /* 0x00000000000789c3 */ /* 0x000e220000008800 */
[----:B------:R-:W-:Y:S01]  /*0620*/  FMUL R12, R0, UR4 ;  /* 0x00000004000c7c20 */ /* 0x000fe20008400000 */
[----:B------:R-:W-:Y:S01]  /*0630*/  ULDC UR4, c[0x0][0x154] ;  /* 0x0000550000047ab9 */ /* 0x000fe20000000800 */
[----:B------:R-:W-:Y:S01]  /*0640*/  IMAD R8, R3, 0x4, R8 ;  /* 0x0000000403087824 */ /* 0x000fe200078e0208 */
[----:B------:R-:W-:Y:S01]  /*0650*/  SHF.R.S32.HI R3, RZ, 0x1f, R2 ;  /* 0x0000001fff037819 */ /* 0x000fe20000011402 */
[----:B------:R-:W-:Y:S01]  /*0660*/  @!UP0 UMOV UR6, 0x400 ;  /* 0x0000040000068882 */ /* 0x000fe20000000000 */
[----:B----4-:R-:W-:Y:S01]  /*0670*/  R2UR UR13, R4 ;  /* 0x00000000040d72ca */ /* 0x010fe200000e0000 */
[----:B------:R-:W1:Y:S01]  /*0680*/  F2I.U32.TRUNC.NTZ R12, R12 ;  /* 0x0000000c000c7305 */ /* 0x000e62000020f000 */
[----:B------:R-:W-:Y:S01]  /*0690*/  LEA.HI R3, R3, R2, RZ, 0x2 ;  /* 0x0000000203037211 */ /* 0x000fe200078f10ff */
[C---:B------:R-:W-:Y:S01]  /*06a0*/  IMAD.SHL.U32 R15, R8.reuse, 0x4, RZ ;  /* 0x00000004080f7824 */ /* 0x040fe200078e00ff */
[----:B------:R-:W-:Y:S01]  /*06b0*/  LEA.HI R0, R8, R8, RZ, 0x1 ;  /* 0x0000000808007211 */ /* 0x000fe200078f08ff */
[----:B------:R-:W-:Y:S01]  /*06c0*/  VOTEU.ALL UP1, P1 ;  /* 0x00000000003f7886 */ /* 0x000fe20000820000 */
[----:B------:R-:W-:Y:S01]  /*06d0*/  LOP3.LUT R3, R3, 0xfffffffc, RZ, 0xc0, !PT ;  /* 0xfffffffc03037812 */ /* 0x000fe200078ec0ff */
[----:B------:R-:W-:Y:S01]  /*06e0*/  VOTEU.ALL UP2, P1 ;  /* 0x00000000003f7886 */ /* 0x000fe20000840000 */
[----:B------:R-:W-:Y:S01]  /*06f0*/  LOP3.LUT R7, R0, 0xfffffffe, RZ, 0xc0, !PT ;  /* 0xfffffffe00077812 */ /* 0x000fe200078ec0ff */
[----:B------:R-:W-:Y:S01]  /*0700*/  VOTEU.ALL UP3, P1 ;  /* 0x00000000003f7886 */ /* 0x000fe20000860000 */
[----:B------:R-:W4:Y:S01]  /*0710*/  @!UP1 S2UR UR10, SR_CgaCtaId ;  /* 0x00000000000a99c3 */ /* 0x000f220000008800 */
[----:B------:R-:W-:Y:S01]  /*0720*/  IMAD.IADD R19, R2, 0x1, -R3 ;  /* 0x0000000102137824 */ /* 0x000fe200078e0a03 */
[----:B--2---:R-:W-:Y:S01]  /*0730*/  I2FP.F32.U32 R0, R16 ;  /* 0x0000001000007245 */ /* 0x004fe20000201000 */
[C---:B------:R-:W-:Y:S01]  /*0740*/  IMAD.IADD R7, R8.reuse, 0x1, -R7 ;  /* 0x0000000108077824 */ /* 0x040fe200078e0a07 */
[----:B------:R-:W-:Y:S01]  /*0750*/  @!UP1 UMOV UR9, 0x400 ;  /* 0x0000040000099882 */ /* 0x000fe20000000000 */
[----:B------:R-:W-:Y:S01]  /*0760*/  LOP3.LUT R15, R8, 0xc, R15, 0x78, !PT ;  /* 0x0000000c080f7812 */ /* 0x000fe200078e780f */
[----:B-1----:R-:W-:-:S02]  /*0770*/  IMAD.MOV R24, RZ, RZ, -R12 ;  /* 0x000000ffff187224 */ /* 0x002fc400078e0a0c */
[----:B------:R-:W-:Y:S01]  /*0780*/  FMUL R0, R0, UR4 ;  /* 0x0000000400007c20 */ /* 0x000fe20008400000 */
[----:B------:R-:W1:Y:S01]  /*0790*/  LDC R2, c[0x0][0x140] ;  /* 0x00005000ff027b82 */ /* 0x000e620000000800 */
[----:B------:R-:W-:Y:S01]  /*07a0*/  UMOV UR4, 0x20 ;  /* 0x0000002000047882 */ /* 0x000fe20000000000 */
[----:B---3--:R-:W-:Y:S01]  /*07b0*/  IMAD R24, R13, R24, UR12 ;  /* 0x0000000c0d187e24 */ /* 0x008fe2000f8e0218 */
[----:B------:R-:W-:-:S04]  /*07c0*/  @!UP0 UIADD3 UR4, -UR4, 0x100000, URZ ;  /* 0x0010000004048890 */ /* 0x000fc8000fffe13f */
[----:B------:R-:W-:Y:S02]  /*07d0*/  @!UP0 USHF.L.U32 UR5, UR4, 0xb, URZ ;  /* 0x0000000b04058899 */ /* 0x000fe4000800063f */
[----:B------:R-:W-:Y:S01]  /*07e0*/  @!UP0 USHF.L.U32 UR4, UR4, 0x1, URZ ;  /* 0x0000000104048899 */ /* 0x000fe2000800063f */
[----:B------:R-:W-:Y:S01]  /*07f0*/  ISETP.NE.AND P2, PT, R19, 0x3, PT ;  /* 0x000000031300780c */ /* 0x000fe20003f45270 */
[----:B------:R-:W2:Y:S01]  /*0800*/  F2I.U32.TRUNC.NTZ R0, R0 ;  /* 0x0000000000007305 */ /* 0x000ea2000020f000 */
[----:B0-----:R-:W-:Y:S01]  /*0810*/  @!UP0 ULEA UR8, UR7, UR6, 0x18 ;  /* 0x0000000607088291 */ /* 0x001fe2000f8ec03f */
[----:B------:R-:W-:Y:S01]  /*0820*/  ISETP.NE.AND P3, PT, R7, R24, PT ;  /* 0x000000180700720c */ /* 0x000fe20003f65270 */
[----:B------:R-:W-:-:S04]  /*0830*/  @!UP1 UIADD3 UR6, -UR11, 0x100000, URZ ;  /* 0x001000000b069890 */ /* 0x000fc8000fffe13f */
[----:B------:R-:W-:Y:S02]  /*0840*/  @!UP1 USHF.L.U32 UR7, UR6, 0xb, URZ ;  /* 0x0000000b06079899 */ /* 0x000fe4000800063f */
[----:B------:R-:W-:Y:S01]  /*0850*/  @!UP1 USHF.L.U32 UR6, UR6, 0x1, URZ ;  /* 0x0000000106069899 */ /* 0x000fe2000800063f */
[----:B------:R-:W-:Y:S01]  /*0860*/  VOTEU.ALL UP4, P1 ;  /* 0x00000000003f7886 */ /* 0x000fe20000880000 */
[----:B------:R-:W-:Y:S01]  /*0870*/  VOTEU.ALL UP5, P1 ;  /* 0x00000000003f7886 */ /* 0x000fe200008a0000 */
[----:B------:R-:W-:Y:S01]  /*0880*/  VOTEU.ALL UP0, P0 ;  /* 0x00000000003f7886 */ /* 0x000fe20000000000 */
[----:B----4-:R-:W-:Y:S01]  /*0890*/  @!UP1 ULEA UR9, UR10, UR9, 0x18 ;  /* 0x000000090a099291 */ /* 0x010fe2000f8ec03f */
[----:B------:R-:W-:Y:S01]  /*08a0*/  VOTEU.ALL UP1, P0 ;  /* 0x00000000003f7886 */ /* 0x000fe20000020000 */
[----:B------:R-:W-:Y:S01]  /*08b0*/  ISETP.EQ.OR P0, PT, R19, RZ, !P2 ;  /* 0x000000ff1300720c */ /* 0x000fe20005702670 */
[----:B--2---:R-:W-:Y:S01]  /*08c0*/  IMAD.MOV R26, RZ, RZ, -R0 ;  /* 0x000000ffff1a7224 */ /* 0x004fe200078e0a00 */
[----:B------:R-:W-:Y:S01]  /*08d0*/  @P3 LEA.HI R0, R15, R15, RZ, 0x1 ;  /* 0x0000000f0f003211 */ /* 0x000fe200078f08ff */
[----:B------:R-:W0:Y:S02]  /*08e0*/  FENCE.VIEW.ASYNC.S ;  /* 0x00000000000073c6 */ /* 0x000e240000000000 */
[----:B0-----:R0:W2:Y:S01]  /*08f0*/  @!UP0 SYNCS.EXCH.64 URZ, [UR8+0xd0], UR4 ;  /* 0x0000d004083f85b2 */ /* 0x0010a20008000100 */
[----:B------:R-:W-:Y:S01]  /*0900*/  ISETP.EQ.AND P0, PT, R5, RZ, P0 ;  /* 0x000000ff0500720c */ /* 0x000fe20000702270 */
[----:B------:R-:W-:Y:S01]  /*0910*/  IMAD R3, R25, R26, R16 ;  /* 0x0000001a19037224 */ /* 0x000fe200078e0210 */
[----:B-1----:R-:W-:-:S02]  /*0920*/  ISETP.EQ.U32.AND P1, PT, R2, 0x1, PT ;  /* 0x000000010200780c */ /* 0x002fc40003f22070 */
[----:B------:R-:W-:Y:S02]  /*0930*/  @P3 SHF.R.S32.HI R0, RZ, 0x1, R0 ;  /* 0x00000001ff003819 */ /* 0x000fe40000011400 */
[----:B------:R-:W-:Y:S02]  /*0940*/  SEL R7, RZ, 0x1, !P0 ;  /* 0x00000001ff077807 */ /* 0x000fe40004000000 */
[----:B------:R-:W-:Y:S02]  /*0950*/  @P3 ISETP.NE.AND P5, PT, R0, R3, PT ;  /* 0x000000030000320c */ /* 0x000fe40003fa5270 */
[----:B------:R-:W-:Y:S02]  /*0960*/  ISETP.NE.AND P2, PT, R5, RZ, PT ;  /* 0x000000ff0500720c */ /* 0x000fe40003f45270 */
[----:B------:R-:W-:Y:S02]  /*0970*/  SEL R7, R7, 0x2, P4 ;  /* 0x0000000207077807 */ /* 0x000fe40002000000 */
[----:B------:R-:W-:Y:S01]  /*0980*/  @P3 SEL R14, RZ, 0x1, P5 ;  /* 0x00000001ff0e3807 */ /* 0x000fe20002800000 */
[----:B------:R0:W1:Y:S01]  /*0990*/  @!UP1 SYNCS.EXCH.64 URZ, [UR8+0xd8], UR4 ;  /* 0x0000d804083f95b2 */ /* 0x0000620008000100 */
[----:B------:R-:W-:Y:S01]  /*09a0*/  NOP ;  /* 0x0000000000007918 */ /* 0x000fe20000000000 */
[----:B------:R0:W3:Y:S01]  /*09b0*/  @!UP2 SYNCS.EXCH.64 URZ, [UR9+0xb0], UR6 ;  /* 0x0000b006093fa5b2 */ /* 0x0000e20008000100 */
[----:B------:R0:W4:Y:S01]  /*09c0*/  @!UP3 SYNCS.EXCH.64 URZ, [UR9+0xb8], UR6 ;  /* 0x0000b806093fb5b2 */ /* 0x0001220008000100 */
[----:B------:R0:W0:Y:S01]  /*09d0*/  @!UP4 SYNCS.EXCH.64 URZ, [UR9+0xc0], UR6 ;  /* 0x0000c006093fc5b2 */ /* 0x0000220008000100 */
[----:B------:R0:W0:Y:S01]  /*09e0*/  @!UP5 SYNCS.EXCH.64 URZ, [UR9+0xc8], UR6 ;  /* 0x0000c806093fd5b2 */ /* 0x0000220008000100 */
[----:B------:R-:W-:Y:S01]  /*09f0*/  NOP ;  /* 0x0000000000007918 */ /* 0x000fe20000000000 */
[----:B--2---:R-:W-:Y:S05]  /*0a00*/  @!P1 BRA `(.L_x_4) ;  /* 0x0000000000089947 */ /* 0x004fea0003800000 */
[----:B01-34-:R-:W-:Y:S01]  /*0a10*/  UCGABAR_ARV ;  /* 0x00000000000079c7 */ /* 0x01bfe20008000000 */
[----:B------:R-:W-:Y:S05]  /*0a20*/  BRA `(.L_x_5) ;  /* 0x0000000000047947 */ /* 0x000fea0003800000 */
.L_x_4:
[----:B01-34-:R-:W-:Y:S01]  /*0a30*/  NOP ;  /* 0x0000000000007918 */ /* 0x01bfe20000000000 */
.L_x_5:
[----:B------:R-:W-:Y:S01]  /*0a40*/  ULDC.64 UR4, c[0x0][0x698] ;  /* 0x0001a60000047ab9 */ /* 0x000fe20000000a00 */
[----:B------:R-:W-:Y:S01]  /*0a50*/  ULDC.64 UR18, c[0x0][0x208] ;  /* 0x0000820000127ab9 */ /* 0x000fe20000000a00 */
[----:B------:R-:W-:-:S04]  /*0a60*/  ISETP.NE.U32.AND P0, PT, RZ, UR4, PT ;  /* 0x00000004ff007c0c */ /* 0x000fc8000bf05070 */
[----:B------:R-:W-:-:S13]  /*0a70*/  ISETP.NE.AND.EX P0, PT, RZ, UR5, PT, P0 ;  /* 0x00000005ff007c0c */ /* 0x000fda000bf05300 */
[----:B------:R-:W-:Y:S05]  /*0a80*/  @!P0 BRA `(.L_x_6) ;  /* 0x00000000001c8947 */ /* 0x000fea0003800000 */
[----:B------:R-:W0:Y:S02]  /*0a90*/  LDC.64 R2, c[0x0][0x698] ;  /* 0x0001a600ff027b82 */ /* 0x000e240000000a00 */
[----:B0-----:R-:W2:Y:S02]  /*0aa0*/  LDG.E.64 R2, desc[UR18][R2.64] ;  /* 0x0000001202027981 */ /* 0x001ea4000c1e1b00 */
[----:B--2---:R-:W-:-:S04]  /*0ab0*/  ISETP.NE.U32.AND P0, PT, R2, RZ, PT ;  /* 0x000000ff0200720c */ /* 0x004fc80003f05070 */
[----:B------:R-:W-:-:S13]  /*0ac0*/  ISETP.NE.AND.EX P0, PT, R3, RZ, PT, P0 ;  /* 0x000000ff0300720c */ /* 0x000fda0003f05300 */
[----:B------:R-:W-:Y:S05]  /*0ad0*/  @!P0 BRA `(.L_x_6) ;  /* 0x0000000000088947 */ /* 0x000fea0003800000 */
[----:B------:R0:W5:Y:S01]  /*0ae0*/  LD.E R13, desc[UR18][R2.64] ;  /* 0x00000012020d7980 */ /* 0x000162000c101900 */
[----:B------:R-:W-:Y:S05]  /*0af0*/  BRA `(.L_x_7) ;  /* 0x0000000000207947 */ /* 0x000fea0003800000 */
.L_x_6:
[----:B------:R-:W-:Y:S02]  /*0b00*/  ULDC.64 UR4, c[0x0][0x688] ;  /* 0x0001a20000047ab9 */ /* 0x000fe40000000a00 */
[----:B------:R-:W-:-:S04]  /*0b10*/  ISETP.NE.U32.AND P0, PT, RZ, UR4, PT ;  /* 0x00000004ff007c0c */ /* 0x000fc8000bf05070 */
[----:B------:R-:W-:-:S13]  /*0b20*/  ISETP.NE.AND.EX P0, PT, RZ, UR5, PT, P0 ;  /* 0x00000005ff007c0c */ /* 0x000fda000bf05300 */
[----:B------:R-:W-:Y:S05]  /*0b30*/  @!P0 BRA `(.L_x_8) ;  /* 0x00000000000c8947 */ /* 0x000fea0003800000 */
[----:B------:R-:W0:Y:S02]  /*0b40*/  LDC.64 R2, c[0x0][0x688] ;  /* 0x0001a200ff027b82 */ /* 0x000e240000000a00 */
[----:B0-----:R1:W5:Y:S01]  /*0b50*/  LDG.E R13, desc[UR18][R2.64] ;  /* 0x00000012020d7981 */ /* 0x001362000c1e1900 */
[----:B------:R-:W-:Y:S05]  /*0b60*/  BRA `(.L_x_7) ;  /* 0x0000000000047947 */ /* 0x000fea0003800000 */
.L_x_8:
[----:B------:R-:W2:Y:S02]  /*0b70*/  LDC R13, c[0x0][0x680] ;  /* 0x0001a000ff0d7b82 */ /* 0x000ea40000000800 */
.L_x_7:
[----:B------:R-:W-:Y:S02]  /*0b80*/  ULDC.64 UR4, c[0x0][0x6a0] ;  /* 0x0001a80000047ab9 */ /* 0x000fe40000000a00 */
[----:B------:R-:W-:-:S04]  /*0b90*/  ISETP.NE.U32.AND P0, PT, RZ, UR4, PT ;  /* 0x00000004ff007c0c */ /* 0x000fc8000bf05070 */
[----:B------:R-:W-:-:S13]  /*0ba0*/  ISETP.NE.AND.EX P0, PT, RZ, UR5, PT, P0 ;  /* 0x00000005ff007c0c */ /* 0x000fda000bf05300 */
[----:B------:R-:W-:Y:S05]  /*0bb0*/  @!P0 BRA `(.L_x_9) ;  /* 0x00000000001c8947 */ /* 0x000fea0003800000 */
[----:B01----:R-:W0:Y:S02]  /*0bc0*/  LDC.64 R2, c[0x0][0x6a0] ;  /* 0x0001a800ff027b82 */ /* 0x003e240000000a00 */
[----:B0-----:R-:W3:Y:S02]  /*0bd0*/  LDG.E.64 R2, desc[UR18][R2.64] ;  /* 0x0000001202027981 */ /* 0x001ee4000c1e1b00 */
[----:B---3--:R-:W-:-:S04]  /*0be0*/  ISETP.NE.U32.AND P0, PT, R2, RZ, PT ;  /* 0x000000ff0200720c */ /* 0x008fc80003f05070 */
[----:B------:R-:W-:-:S13]  /*0bf0*/  ISETP.NE.AND.EX P0, PT, R3, RZ, PT, P0 ;  /* 0x000000ff0300720c */ /* 0x000fda0003f05300 */
[----:B------:R-:W-:Y:S05]  /*0c00*/  @!P0 BRA `(.L_x_9) ;  /* 0x0000000000088947 */ /* 0x000fea0003800000 */
[----:B------:R0:W5:Y:S01]  /*0c10*/  LD.E R12, desc[UR18][R2.64] ;  /* 0x00000012020c7980 */ /* 0x000162000c101900 */
[----:B------:R-:W-:Y:S05]  /*0c20*/  BRA `(.L_x_10) ;  /* 0x0000000000207947 */ /* 0x000fea0003800000 */
.L_x_9:
[----:B------:R-:W-:Y:S02]  /*0c30*/  ULDC.64 UR4, c[0x0][0x690] ;  /* 0x0001a40000047ab9 */ /* 0x000fe40000000a00 */
[----:B------:R-:W-:-:S04]  /*0c40*/  ISETP.NE.U32.AND P0, PT, RZ, UR4, PT ;  /* 0x00000004ff007c0c */ /* 0x000fc8000bf05070 */
[----:B------:R-:W-:-:S13]  /*0c50*/  ISETP.NE.AND.EX P0, PT, RZ, UR5, PT, P0 ;  /* 0x00000005ff007c0c */ /* 0x000fda000bf05300 */
[----:B------:R-:W-:Y:S05]  /*0c60*/  @!P0 BRA `(.L_x_11) ;  /* 0x00000000000c8947 */ /* 0x000fea0003800000 */
[----:B01----:R-:W0:Y:S02]  /*0c70*/  LDC.64 R2, c[0x0][0x690] ;  /* 0x0001a400ff027b82 */ /* 0x003e240000000a00 */
[----:B0-----:R1:W5:Y:S01]  /*0c80*/  LDG.E R12, desc[UR18][R2.64] ;  /* 0x00000012020c7981 */ /* 0x001362000c1e1900 */
[----:B------:R-:W-:Y:S05]  /*0c90*/  BRA `(.L_x_10) ;  /* 0x0000000000047947 */ /* 0x000fea0003800000 */
.L_x_11:
[----:B------:R-:W3:Y:S02]  /*0ca0*/  LDC R12, c[0x0][0x684] ;  /* 0x0001a100ff0c7b82 */ /* 0x000ee40000000800 */
.L_x_10:
[----:B------:R-:W4:Y:S01]  /*0cb0*/  LDC R0, c[0x0][0x75c] ;  /* 0x0001d700ff007b82 */ /* 0x000f220000000800 */
[----:B------:R-:W-:Y:S01]  /*0cc0*/  ULDC UR8, c[0x0][0x604] ;  /* 0x0001810000087ab9 */ /* 0x000fe20000000800 */
[----:B------:R-:W-:Y:S01]  /*0cd0*/  ISETP.NE.AND P0, PT, R5, 0x2, PT ;  /* 0x000000020500780c */ /* 0x000fe20003f05270 */
[----:B------:R-:W-:Y:S01]  /*0ce0*/  UIADD3 UR8, UR8, 0x3f, URZ ;  /* 0x0000003f08087890 */ /* 0x000fe2000fffe03f */
[----:B------:R-:W-:Y:S01]  /*0cf0*/  IMAD.U32 R4, RZ, RZ, UR12 ;  /* 0x0000000cff047e24 */ /* 0x000fe2000f8e00ff */
[----:B------:R-:W-:Y:S01]  /*0d00*/  UMOV UR5, URZ ;  /* 0x0000003f00057c82 */ /* 0x000fe20008000000 */
[----:B------:R-:W-:Y:S01]  /*0d10*/  UMOV UR4, URZ ;  /* 0x0000003f00047c82 */ /* 0x000fe20008000000 */
[----:B------:R-:W-:-:S04]  /*0d20*/  USHF.R.S32.HI UR9, URZ, 0x1f, UR8 ;  /* 0x0000001f3f097899 */ /* 0x000fc80008011408 */
[----:B------:R-:W-:-:S04]  /*0d30*/  ULEA.HI UR9, UR9, UR8, URZ, 0x6 ;  /* 0x0000000809097291 */ /* 0x000fc8000f8f303f */
[----:B------:R-:W-:Y:S01]  /*0d40*/  USHF.R.S32.HI UR14, URZ, 0x6, UR9 ;  /* 0x000000063f0e7899 */ /* 0x000fe20008011409 */
[----:B----4-:R-:W-:-:S13]  /*0d50*/  ISETP.NE.AND P3, PT, R0, 0x1, PT ;  /* 0x000000010000780c */ /* 0x010fda0003f65270 */
[----:B01----:R-:W0:Y:S01]  /*0d60*/  @P3 LDC R3, c[0x0][0x10] ;  /* 0x00000400ff033b82 */ /* 0x003e220000000800 */
[----:B------:R-:W-:Y:S02]  /*0d70*/  @P3 IMAD.MOV.U32 R17, RZ, RZ, RZ ;  /* 0x000000ffff113224 */ /* 0x000fe400078e00ff */
[----:B------:R-:W-:-:S05]  /*0d80*/  @P3 IMAD.MOV.U32 R5, RZ, RZ, RZ ;  /* 0x000000ffff053224 */ /* 0x000fca00078e00ff */
[----:B------:R-:W1:Y:S01]  /*0d90*/  @!P3 LDC R9, c[0x0][0xc] ;  /* 0x00000300ff09bb82 */ /* 0x000e620000000800 */
[----:B------:R-:W-:Y:S01]  /*0da0*/  ULDC UR6, c[0x0][0xc] ;  /* 0x0000030000067ab9 */ /* 0x000fe20000000800 */
[----:B------:R-:W-:Y:S02]  /*0db0*/  ULDC UR7, c[0x0][0x10] ;  /* 0x0000040000077ab9 */ /* 0x000fe40000000800 */
[----:B------:R-:W-:-:S04]  /*0dc0*/  UIMAD.WIDE.U32 UR6, UR6, UR7, URZ ;  /* 0x00000007060672a5 */ /* 0x000fc8000f8e003f */
[----:B------:R-:W4:Y:S01]  /*0dd0*/  LDC R8, c[0x0][0x14] ;  /* 0x00000500ff087b82 */ /* 0x000f220000000800 */
[----:B0-----:R-:W-:-:S04]  /*0de0*/  @P3 IMAD.WIDE.U32 R2, R3, UR12, R16 ;  /* 0x0000000c03023c25 */ /* 0x001fc8000f8e0010 */
[----:B------:R-:W-:Y:S02]  /*0df0*/  @P3 IMAD.IADD R3, R3, 0x1, R5 ;  /* 0x0000000103033824 */ /* 0x000fe400078e0205 */
[----:B------:R-:W-:Y:S02]  /*0e00*/  IMAD.MOV.U32 R5, RZ, RZ, RZ ;  /* 0x000000ffff057224 */ /* 0x000fe400078e00ff */
[----:B-1----:R-:W-:-:S04]  /*0e10*/  @!P3 IMAD.WIDE.U32 R4, R16, R9, R4 ;  /* 0x000000091004b225 */ /* 0x002fc800078e0004 */
[----:B------:R-:W-:Y:S02]  /*0e20*/  @!P3 IMAD.MOV.U32 R2, RZ, RZ, R4 ;  /* 0x000000ffff02b224 */ /* 0x000fe400078e0004 */
[C---:B----4-:R-:W-:Y:S02]  /*0e30*/  IMAD R21, R8.reuse, UR7, RZ ;  /* 0x0000000708157c24 */ /* 0x050fe4000f8e02ff */
[----:B------:R-:W-:Y:S01]  /*0e40*/  IMAD.WIDE.U32 R8, R8, UR6, RZ ;  /* 0x0000000608087c25 */ /* 0x000fe2000f8e00ff */
[----:B------:R-:W-:-:S03]  /*0e50*/  ULDC.64 UR6, c[0x0][0x750] ;  /* 0x0001d40000067ab9 */ /* 0x000fc60000000a00 */
[----:B------:R-:W-:Y:S02]  /*0e60*/  @!P3 IMAD.MOV.U32 R3, RZ, RZ, R5 ;  /* 0x000000ffff03b224 */ /* 0x000fe400078e0005 */
[----:B------:R-:W-:Y:S01]  /*0e70*/  IMAD.IADD R0, R9, 0x1, R21 ;  /* 0x0000000109007824 */ /* 0x000fe200078e0215 */
[----:B------:R-:W-:Y:S06]  /*0e80*/  @P0 BRA `(.L_x_12) ;  /* 0x0000000000200947 */ /* 0x000fec0003800000 */
[----:B------:R-:W-:Y:S01]  /*0e90*/  UISETP.GE.U32.AND UP0, UPT, UR14, 0xa, UPT ;  /* 0x0000000a0e00788c */ /* 0x000fe2000bf06070 */
[----:B------:R-:W-:Y:S01]  /*0ea0*/  IADD3 R2, P0, R2, R8, RZ ;  /* 0x0000000802027210 */ /* 0x000fe20007f1e0ff */
[----:B------:R-:W-:-:S04]  /*0eb0*/  UIMAD.WIDE.U32 UR4, UR14, -0x33333333, URZ ;  /* 0xcccccccd0e0478a5 */ /* 0x000fc8000f8e003f */
[----:B------:R-:W-:Y:S01]  /*0ec0*/  USHF.R.U32.HI UR5, URZ, 0x3, UR5 ;  /* 0x000000033f057899 */ /* 0x000fe20008011605 */
[----:B------:R-:W-:Y:S02]  /*0ed0*/  IMAD.X R3, R0, 0x1, R3, P0 ;  /* 0x0000000100037824 */ /* 0x000fe400000e0603 */
[----:B------:R-:W-:Y:S02]  /*0ee0*/  UMOV UR4, URZ ;  /* 0x0000003f00047c82 */ /* 0x000fe40008000000 */
[----:B------:R-:W-:Y:S02]  /*0ef0*/  @UP0 ULOP3.LUT UR4, UR5, 0x1, URZ, 0xc0, !UPT ;  /* 0x0000000105040892 */ /* 0x000fe4000f8ec03f */
[----:B------:R-:W-:-:S12]  /*0f00*/  UIMAD UR5, UR5, -0xa, UR14 ;  /* 0xfffffff6050578a4 */ /* 0x000fd8000f8e020e */
.L_x_12:
[----:B------:R-:W-:Y:S01]  /*0f10*/  ISETP.GE.U32.AND P0, PT, R2, UR6, PT ;  /* 0x0000000602007c0c */ /* 0x000fe2000bf06070 */
[----:B------:R-:W-:Y:S01]  /*0f20*/  IMAD.MOV.U32 R6, RZ, RZ, -0x1 ;  /* 0xffffffffff067424 */ /* 0x000fe200078e00ff */
[----:B------:R-:W-:Y:S01]  /*0f30*/  PRMT R20, RZ, 0x7610, R20 ;  /* 0x00007610ff147816 */ /* 0x000fe20000000014 */
[----:B------:R-:W-:Y:S01]  /*0f40*/  IMAD.MOV.U32 R5, RZ, RZ, -0x1 ;  /* 0xffffffffff057424 */ /* 0x000fe200078e00ff */
[----:B------:R-:W-:Y:S01]  /*0f50*/  ISETP.GE.U32.AND.EX P0, PT, R3, UR7, PT, P0 ;  /* 0x0000000703007c0c */ /* 0x000fe2000bf06100 */
[----:B------:R-:W-:-:S12]  /*0f60*/  IMAD.MOV.U32 R4, RZ, RZ, -0x1 ;  /* 0xffffffffff047424 */ /* 0x000fd800078e00ff */
[----:B------:R-:W-:Y:S05]  /*0f70*/  @P0 BRA `(.L_x_13) ;  /* 0x0000000400240947 */ /* 0x000fea0003800000 */
[----:B------:R-:W0:Y:S01]  /*0f80*/  LDC.64 R28, c[0x0][0x728] ;  /* 0x0001ca00ff1c7b82 */ /* 0x000e220000000a00 */
[----:B------:R-:W-:Y:S02]  /*0f90*/  IMAD.MOV.U32 R4, RZ, RZ, R2 ;  /* 0x000000ffff047224 */ /* 0x000fe400078e0002 */
[----:B------:R-:W-:-:S05]  /*0fa0*/  IMAD.MOV.U32 R5, RZ, RZ, R3 ;  /* 0x000000ffff057224 */ /* 0x000fca00078e0003 */
[----:B------:R-:W1:Y:S08]  /*0fb0*/  LDC R6, c[0x0][0x730] ;  /* 0x0001cc00ff067b82 */ /* 0x000e700000000800 */
[----:B------:R-:W4:Y:S01]  /*0fc0*/  LDC.64 R30, c[0x0][0x720] ;  /* 0x0001c800ff1e7b82 */ /* 0x000f220000000a00 */
[----:B0-----:R-:W-:-:S04]  /*0fd0*/  ISETP.NE.U32.AND P0, PT, R28, RZ, PT ;  /* 0x000000ff1c00720c */ /* 0x001fc80003f05070 */
[----:B------:R-:W-:-:S13]  /*0fe0*/  ISETP.NE.AND.EX P0, PT, R29, RZ, PT, P0 ;  /* 0x000000ff1d00720c */ /* 0x000fda0003f05300 */
[----:B-1--4-:R-:W-:Y:S05]  /*0ff0*/  @!P0 BRA `(.L_x_14) ;  /* 0x0000000000288947 */ /* 0x012fea0003800000 */
[----:B------:R-:W0:Y:S02]  /*1000*/  LDC R23, c[0x0][0x734] ;  /* 0x0001cd00ff177b82 */ /* 0x000e240000000800 */
[----:B0-----:R-:W-:-:S05]  /*1010*/  IADD3 R23, P0, R2, R23, RZ ;  /* 0x0000001702177210 */ /* 0x001fca0007f1e0ff */
[----:B------:R-:W-:-:S04]  /*1020*/  IMAD.X R27, RZ, RZ, R3, P0 ;  /* 0x000000ffff1b7224 */ /* 0x000fc800000e0603 */
[----:B------:R-:W-:-:S04]  /*1030*/  IMAD.WIDE.U32 R4, R27, R28, RZ ;  /* 0x0000001c1b047225 */ /* 0x000fc800078e00ff */
[----:B------:R-:W-:-:S04]  /*1040*/  IMAD.WIDE.U32 R20, P0, R23, R29, R4 ;  /* 0x0000001d17147225 */ /* 0x000fc80007800004 */
[----:B------:R-:W-:-:S04]  /*1050*/  IMAD.WIDE.U32 R4, R23, R28, RZ ;  /* 0x0000001c17047225 */ /* 0x000fc800078e00ff */
[----:B------:R-:W-:Y:S01]  /*1060*/  IMAD.X R23, RZ, RZ, RZ, P0 ;  /* 0x000000ffff177224 */ /* 0x000fe200000e06ff */
[----:B------:R-:W-:Y:S01]  /*1070*/  IADD3 RZ, P0, R5, R20, RZ ;  /* 0x0000001405ff7210 */ /* 0x000fe20007f1e0ff */
[----:B------:R-:W-:-:S04]  /*1080*/  IMAD.MOV.U32 R22, RZ, RZ, R21 ;  /* 0x000000ffff167224 */ /* 0x000fc800078e0015 */
[----:B------:R-:W-:-:S08]  /*1090*/  IMAD.WIDE.U32.X R4, R27, R29, R22, P0 ;  /* 0x0000001d1b047225 */ /* 0x000fd000000e0416 */
.L_x_14:
[----:B------:R-:W0:Y:S01]  /*10a0*/  LDC.64 R32, c[0x0][0x740] ;  /* 0x0001d000ff207b82 */ /* 0x000e220000000a00 */
[-CC-:B------:R-:W-:Y:S01]  /*10b0*/  SHF.R.U64 R36, R4, R6.reuse, R5.reuse ;  /* 0x0000000604247219 */ /* 0x180fe20000001205 */
[----:B------:R-:W-:Y:S01]  /*10c0*/  IMAD.MOV.U32 R37, RZ, RZ, 0x1 ;  /* 0x00000001ff257424 */ /* 0x000fe200078e00ff */
[----:B------:R-:W-:Y:S02]  /*10d0*/  SHF.R.U32.HI R4, RZ, R6, R5 ;  /* 0x00000006ff047219 */ /* 0x000fe40000011605 */
[----:B------:R-:W-:-:S03]  /*10e0*/  IADD3 R21, P0, RZ, -R36, RZ ;  /* 0x80000024ff157210 */ /* 0x000fc60007f1e0ff */
[----:B------:R-:W1:Y:S02]  /*10f0*/  LDC R20, c[0x0][0x718] ;  /* 0x0001c600ff147b82 */ /* 0x000e640000000800 */
[----:B------:R-:W-:-:S04]  /*1100*/  IMAD.X R5, RZ, RZ, ~R4, P0 ;  /* 0x000000ffff057224 */ /* 0x000fc800000e0e04 */
[-C--:B------:R-:W-:Y:S02]  /*1110*/  IMAD R6, R5, R30.reuse, RZ ;  /* 0x0000001e05067224 */ /* 0x080fe400078e02ff */
[----:B------:R-:W4:Y:S01]  /*1120*/  LDC R23, c[0x0][0x708] ;  /* 0x0001c200ff177b82 */ /* 0x000f220000000800 */
[----:B------:R-:W-:-:S04]  /*1130*/  IMAD.WIDE.U32 R4, R21, R30, R2 ;  /* 0x0000001e15047225 */ /* 0x000fc800078e0002 */
[----:B------:R-:W-:-:S03]  /*1140*/  IMAD R21, R21, R31, R6 ;  /* 0x0000001f15157224 */ /* 0x000fc600078e0206 */
[----:B------:R-:W2:Y:S01]  /*1150*/  LDC R28, c[0x0][0x758] ;  /* 0x0001d600ff1c7b82 */ /* 0x000ea20000000800 */
[----:B------:R-:W-:Y:S01]  /*1160*/  IMAD.IADD R5, R5, 0x1, R21 ;  /* 0x0000000105057824 */ /* 0x000fe200078e0215 */
[----:B0-----:R-:W-:Y:S01]  /*1170*/  ISETP.NE.U32.AND P0, PT, R32, RZ, PT ;  /* 0x000000ff2000720c */ /* 0x001fe20003f05070 */
[----:B------:R-:W-:-:S03]  /*1180*/  IMAD.MOV.U32 R21, RZ, RZ, -0x1 ;  /* 0xffffffffff157424 */ /* 0x000fc600078e00ff */
[----:B------:R-:W-:Y:S02]  /*1190*/  ISETP.NE.AND.EX P0, PT, R33, RZ, PT, P0 ;  /* 0x000000ff2100720c */ /* 0x000fe40003f05300 */
[----:B------:R-:W0:Y:S01]  /*11a0*/  LDC R31, c[0x0][0x700] ;  /* 0x0001c000ff1f7b82 */ /* 0x000e220000000800 */
[-CC-:B-1----:R-:W-:Y:S02]  /*11b0*/  SHF.R.U64 R29, R4, R20.reuse, R5.reuse ;  /* 0x00000014041d7219 */ /* 0x182fe40000001205 */
[----:B------:R-:W-:-:S05]  /*11c0*/  SHF.R.U32.HI R4, RZ, R20, R5 ;  /* 0x00000014ff047219 */ /* 0x000fca0000011605 */
[----:B------:R-:W1:Y:S01]  /*11d0*/  LDC R30, c[0x0][0x748] ;  /* 0x0001d200ff1e7b82 */ /* 0x000e620000000800 */
[-CC-:B----4-:R-:W-:Y:S02]  /*11e0*/  SHF.R.U64 R39, R29, R23.reuse, R4.reuse ;  /* 0x000000171d277219 */ /* 0x190fe40000001204 */
[----:B------:R-:W-:-:S05]  /*11f0*/  SHF.R.U32.HI R5, RZ, R23, R4 ;  /* 0x00000017ff057219 */ /* 0x000fca0000011604 */
[----:B------:R-:W4:Y:S01]  /*1200*/  LDC R35, c[0x0][0x738] ;  /* 0x0001ce00ff237b82 */ /* 0x000f220000000800 */
[-C--:B--2---:R-:W-:Y:S02]  /*1210*/  SHF.L.U32 R4, R21, R28.reuse, RZ ;  /* 0x0000001c15047219 */ /* 0x084fe400000006ff */
[--C-:B------:R-:W-:Y:S02]  /*1220*/  SHF.R.U64 R38, R39, R28, R5.reuse ;  /* 0x0000001c27267219 */ /* 0x100fe40000001205 */
[----:B------:R-:W-:Y:S02]  /*1230*/  LOP3.LUT R6, RZ, R4, RZ, 0x33, !PT ;  /* 0x00000004ff067212 */ /* 0x000fe400078e33ff */
[----:B------:R-:W-:Y:S01]  /*1240*/  SHF.R.U32.HI R5, RZ, R28, R5 ;  /* 0x0000001cff057219 */ /* 0x000fe20000011605 */
[----:B------:R-:W2:Y:S01]  /*1250*/  LDC R34, c[0x0][0x710] ;  /* 0x0001c400ff227b82 */ /* 0x000ea20000000800 */
[----:B------:R-:W-:Y:S01]  /*1260*/  IMAD.MOV.U32 R4, RZ, RZ, R38 ;  /* 0x000000ffff047224 */ /* 0x000fe200078e0026 */
[----:B------:R-:W-:Y:S06]  /*1270*/  @!P0 BRA `(.L_x_15) ;  /* 0x0000000000288947 */ /* 0x000fec0003800000 */
[----:B------:R-:W3:Y:S02]  /*1280*/  LDC R23, c[0x0][0x74c] ;  /* 0x0001d300ff177b82 */ /* 0x000ee40000000800 */
[----:B---3--:R-:W-:-:S05]  /*1290*/  IADD3 R23, P0, R38, R23, RZ ;  /* 0x0000001726177210 */ /* 0x008fca0007f1e0ff */
        /* <DEDUP_REMOVED lines=8> */
.L_x_15:
[----:B-1----:R-:W-:Y:S01]  /*1320*/  SHF.R.U64 R17, R4, R30, R5 ;  /* 0x0000001e04117219 */ /* 0x002fe20000001205 */
[----:B------:R-:W-:Y:S01]  /*1330*/  @P3 IMAD R24, R25, R26, R16 ;  /* 0x0000001a19183224 */ /* 0x000fe200078e0210 */
[----:B------:R-:W-:Y:S02]  /*1340*/  SHF.L.U32 R4, R37, R28, RZ ;  /* 0x0000001c25047219 */ /* 0x000fe400000006ff */
[----:B------:R-:W-:Y:S01]  /*1350*/  LOP3.LUT R5, R39, R6, RZ, 0xc0, !PT ;  /* 0x0000000627057212 */ /* 0x000fe200078ec0ff */
[----:B0-----:R-:W-:Y:S02]  /*1360*/  VIADD R6, R31, 0xffffffff ;  /* 0xffffffff1f067836 */ /* 0x001fe40000000000 */
[----:B------:R-:W-:Y:S02]  /*1370*/  IMAD.MOV R20, RZ, RZ, -R17 ;  /* 0x000000ffff147224 */ /* 0x000fe400078e0a11 */
[----:B------:R-:W-:Y:S01]  /*1380*/  IMAD R5, R4, R17, R5 ;  /* 0x0000001104057224 */ /* 0x000fe200078e0205 */
[----:B------:R-:W-:Y:S01]  /*1390*/  LOP3.LUT R17, R29, R6, RZ, 0xc0, !PT ;  /* 0x000000061d117212 */ /* 0x000fe200078ec0ff */
[----:B----4-:R-:W-:-:S02]  /*13a0*/  IMAD R4, R20, R35, R38 ;  /* 0x0000002314047224 */ /* 0x010fc400078e0226 */
[----:B--2---:R-:W-:Y:S02]  /*13b0*/  IMAD R6, R5, R34, R24 ;  /* 0x0000002205067224 */ /* 0x004fe400078e0218 */
[----:B------:R-:W-:Y:S02]  /*13c0*/  IMAD R17, R4, R31, R17 ;  /* 0x0000001f04117224 */ /* 0x000fe400078e0211 */
[----:B------:R-:W-:Y:S02]  /*13d0*/  IMAD.MOV.U32 R20, RZ, RZ, 0x1 ;  /* 0x00000001ff147424 */ /* 0x000fe400078e00ff */
[----:B------:R-:W-:Y:S01]  /*13e0*/  IMAD.MOV.U32 R4, RZ, RZ, R36 ;  /* 0x000000ffff047224 */ /* 0x000fe200078e0024 */
[----:B------:R-:W-:Y:S02]  /*13f0*/  SEL R5, R17, R6, !P3 ;  /* 0x0000000611057207 */ /* 0x000fe40005800000 */
[----:B------:R-:W-:-:S07]  /*1400*/  SEL R6, R6, R17, !P3 ;  /* 0x0000001106067207 */ /* 0x000fce0005800000 */
.L_x_13:
[----:B------:R-:W-:Y:S05]  /*1410*/  @!P1 BRA `(.L_x_16) ;  /* 0x00000000000c9947 */ /* 0x000fea0003800000 */
[----:B------:R-:W-:Y:S01]  /*1420*/  UCGABAR_WAIT ;  /* 0x0000000000007dc7 */ /* 0x000fe20008000000 */
[----:B------:R-:W-:Y:S01]  /*1430*/  CCTL.IVALL ;  /* 0x00000000ff00798f */ /* 0x000fe20002000000 */
[----:B------:R-:W-:Y:S05]  /*1440*/  BRA `(.L_x_17) ;  /* 0x0000000000047947 */ /* 0x000fea0003800000 */
.L_x_16:
[----:B------:R-:W-:Y:S06]  /*1450*/  BAR.SYNC.DEFER_BLOCKING 0x0 ;  /* 0x0000000000007b1d */ /* 0x000fec0000010000 */
.L_x_17:
[----:B------:R-:W-:Y:S05]  /*1460*/  @!P2 BRA `(.L_x_18) ;  /* 0x000000680074a947 */ /* 0x000fea0003800000 */
[----:B------:R-:W-:-:S13]  /*1470*/  ISETP.GT.U32.AND P0, PT, R40, 0x1, PT ;  /* 0x000000012800780c */ /* 0x000fda0003f04070 */
[----:B------:R-:W-:Y:S05]  /*1480*/  @P0 EXIT ;  /* 0x000000000000094d */ /* 0x000fea0003800000 */
.L_x_19:
[----:B------:R-:W-:-:S08]  /*1490*/  NOP ;  /* 0x0000000000007918 */ /* 0x000fd00000000000 */
[----:B------:R-:W0:Y:S02]  /*14a0*/  USETMAXREG.TRY_ALLOC.CTAPOOL UP0, 0xe8 ;  /* 0x000000e8000079c8 */ /* 0x000e240008000600 */
[----:B0-----:R-:W-:-:S13]  /*14b0*/  PLOP3.LUT P0, PT, PT, PT, UP0, 0x80, 0x0 ;  /* 0x000000000000781c */ /* 0x001fda0003f0f008 */
[----:B------:R-:W-:Y:S05]  /*14c0*/  @!P0 BRA `(.L_x_19) ;  /* 0xfffffffc00f08947 */ /* 0x000fea000383ffff */
[----:B------:R-:W-:-:S13]  /*14d0*/  LOP3.LUT P0, RZ, R20, 0xff, RZ, 0xc0, !PT ;  /* 0x000000ff14ff7812 */ /* 0x000fda000780c0ff */
[----:B------:R-:W-:Y:S05]  /*14e0*/  @!P0 EXIT ;  /* 0x000000000000894d */ /* 0x000fea0003800000 */
[CC--:B------:R-:W-:Y:S01]  /*14f0*/  LEA.HI R17, R18.reuse, R11.reuse, RZ, 0x2 ;  /* 0x0000000b12117211 */ /* 0x0c0fe200078f10ff */
[----:B------:R-:W0:Y:S01]  /*1500*/  S2UR UR6, SR_CgaCtaId ;  /* 0x00000000000679c3 */ /* 0x000e220000008800 */
[-C--:B------:R-:W-:Y:S01]  /*1510*/  LEA.HI R10, R11, R11.reuse, RZ, 0x1 ;  /* 0x0000000b0b0a7211 */ /* 0x080fe200078f08ff */
[----:B------:R-:W-:Y:S01]  /*1520*/  UIADD3 UR7, UR13, -0x1, URZ ;  /* 0xffffffff0d077890 */ /* 0x000fe2000fffe03f */
[--C-:B------:R-:W-:Y:S01]  /*1530*/  SHF.R.S32.HI R19, RZ, 0x2, R17.reuse ;  /* 0x00000002ff137819 */ /* 0x100fe20000011411 */
[----:B------:R-:W-:Y:S01]  /*1540*/  UMOV UR12, 0x400 ;  /* 0x00000400000c7882 */ /* 0x000fe20000000000 */
[----:B------:R-:W-:Y:S01]  /*1550*/  SHF.R.S32.HI R16, RZ, 0x1f, R17 ;  /* 0x0000001fff107819 */ /* 0x000fe20000011411 */
[----:B------:R-:W-:Y:S01]  /*1560*/  UISETP.NE.AND UP0, UPT, UR7, URZ, UPT ;  /* 0x0000003f0700728c */ /* 0x000fe2000bf05270 */
[----:B------:R-:W-:Y:S01]  /*1570*/  LEA.HI R20, R18, R11, RZ, 0x5 ;  /* 0x0000000b12147211 */ /* 0x000fe200078f28ff */
[----:B------:R-:W-:Y:S01]  /*1580*/  ULDC UR8, c[0x0][0x284] ;  /* 0x0000a10000087ab9 */ /* 0x000fe20000000800 */
[----:B------:R-:W-:Y:S01]  /*1590*/  LEA.HI R18, R16, R19, RZ, 0x3 ;  /* 0x0000001310127211 */ /* 0x000fe200078f18ff */
[----:B------:R-:W-:Y:S01]  /*15a0*/  USHF.L.U32 UR17, UR14, 0x1, URZ ;  /* 0x000000010e117899 */ /* 0x000fe2000800063f */
[----:B------:R-:W-:-:S02]  /*15b0*/  LOP3.LUT R16, R10, 0x3ffffe, RZ, 0xc0, !PT ;  /* 0x003ffffe0a107812 */ /* 0x000fc400078ec0ff */
[----:B------:R-:W-:Y:S02]  /*15c0*/  LOP3.LUT R22, R17, 0xfffffffc, RZ, 0xc0, !PT ;  /* 0xfffffffc11167812 */ /* 0x000fe400078ec0ff */
[----:B------:R-:W-:Y:S01]  /*15d0*/  LOP3.LUT R18, R18, 0xfffffff8, RZ, 0xc0, !PT ;  /* 0xfffffff812127812 */ /* 0x000fe200078ec0ff */
[C---:B------:R-:W-:Y:S01]  /*15e0*/  IMAD.IADD R17, R11.reuse, 0x1, -R16 ;  /* 0x000000010b117824 */ /* 0x040fe200078e0a10 */
[C---:B------:R-:W-:Y:S01]  /*15f0*/  LOP3.LUT P0, RZ, R11.reuse, 0x7, RZ, 0xc0, !PT ;  /* 0x000000070bff7812 */ /* 0x040fe2000780c0ff */
[----:B------:R-:W-:Y:S01]  /*1600*/  IMAD.IADD R16, R11, 0x1, -R22 ;  /* 0x000000010b107824 */ /* 0x000fe200078e0a16 */
[----:B------:R-:W-:Y:S01]  /*1610*/  SHF.R.S32.HI R11, RZ, 0x1, R10 ;  /* 0x00000001ff0b7819 */ /* 0x000fe2000001140a */
[----:B------:R-:W-:Y:S01]  /*1620*/  IMAD.IADD R18, R19, 0x1, -R18 ;  /* 0x0000000113127824 */ /* 0x000fe200078e0a12 */
[----:B------:R-:W-:Y:S02]  /*1630*/  SHF.R.S32.HI R19, RZ, 0x5, R20 ;  /* 0x00000005ff137819 */ /* 0x000fe40000011414 */
[----:B------:R-:W-:Y:S01]  /*1640*/  LEA.HI R10, R10, R11, RZ, 0x1 ;  /* 0x0000000b0a0a7211 */ /* 0x000fe200078f08ff */
[----:B0-----:R-:W-:Y:S01]  /*1650*/  ULEA UR12, UR6, UR12, 0x18 ;  /* 0x0000000c060c7291 */ /* 0x001fe2000f8ec03f */
[----:B------:R-:W-:Y:S01]  /*1660*/  ISETP.LT.U32.AND P0, PT, R15, 0x2, !P0 ;  /* 0x000000020f00780c */ /* 0x000fe20004701070 */
[----:B------:R-:W-:Y:S01]  /*1670*/  IMAD R17, R19, 0x2, R17 ;  /* 0x0000000213117824 */ /* 0x000fe200078e0211 */
[----:B------:R-:W-:Y:S01]  /*1680*/  LOP3.LUT R10, R10, 0x7fffffe, RZ, 0xc0, !PT ;  /* 0x07fffffe0a0a7812 */ /* 0x000fe200078ec0ff */
[----:B------:R-:W-:Y:S01]  /*1690*/  USHF.L.U32 UR6, UR7, 0x3, URZ ;  /* 0x0000000307067899 */ /* 0x000fe2000800063f */
[----:B------:R-:W-:Y:S01]  /*16a0*/  LOP3.LUT R89, R7, 0x1, RZ, 0xfc, !PT ;  /* 0x0000000107597812 */ /* 0x000fe200078efcff */
[----:B------:R-:W-:Y:S01]  /*16b0*/  IMAD R20, R17, 0x8, R18 ;  /* 0x0000000811147824 */ /* 0x000fe200078e0212 */
[----:B------:R-:W-:Y:S01]  /*16c0*/  USEL UR7, URZ, 0x1, UP0 ;  /* 0x000000013f077887 */ /* 0x000fe20008000000 */
[----:B------:R-:W-:Y:S01]  /*16d0*/  IMAD.IADD R11, R11, 0x1, -R10 ;  /* 0x000000010b0b7824 */ /* 0x000fe200078e0a0a */
[----:B------:R-:W-:Y:S01]  /*16e0*/  VIMNMX R17, RZ, UR14, PT ;  /* 0x0000000eff117c48 */ /* 0x000fe2000bfe0100 */
[C-C-:B------:R-:W-:Y:S01]  /*16f0*/  IMAD R10, R19.reuse, 0x10, R18.reuse ;  /* 0x00000010130a7824 */ /* 0x140fe200078e0212 */
[----:B------:R-:W-:Y:S01]  /*1700*/  UIADD3 UR20, UR12, 0xb0, URZ ;  /* 0x000000b00c147890 */ /* 0x000fe2000fffe03f */
[----:B------:R-:W-:Y:S01]  /*1710*/  IMAD R18, R19, -0x10, -R18 ;  /* 0xfffffff013127824 */ /* 0x000fe200078e0a12 */
[----:B------:R-:W-:Y:S01]  /*1720*/  ULOP3.LUT UR6, UR6, 0x8, URZ, 0xc0, !UPT ;  /* 0x0000000806067892 */ /* 0x000fe2000f8ec03f */
[----:B------:R-:W-:Y:S01]  /*1730*/  IMAD R20, R20, 0x4, R11 ;  /* 0x0000000414147824 */ /* 0x000fe200078e020b */
[----:B------:R-:W-:Y:S01]  /*1740*/  IADD3 R17, -R17, UR14, RZ ;  /* 0x0000000e11117c10 */ /* 0x000fe2000fffe1ff */
[----:B------:R-:W-:Y:S01]  /*1750*/  IMAD.U32 R91, RZ, RZ, UR7 ;  /* 0x00000007ff5b7e24 */ /* 0x000fe2000f8e00ff */
[----:B------:R-:W-:Y:S01]  /*1760*/  SEL R19, RZ, 0x1, !P0 ;  /* 0x00000001ff137807 */ /* 0x000fe20004000000 */
[----:B------:R-:W-:Y:S01]  /*1770*/  VIADD R18, R18, UR8 ;  /* 0x0000000812127c36 */ /* 0x000fe20008000000 */
[----:B------:R-:W-:Y:S01]  /*1780*/  SHF.R.S32.HI R11, RZ, 0x1f, R10 ;  /* 0x0000001fff0b7819 */ /* 0x000fe2000001140a */
[----:B------:R-:W-:Y:S01]  /*1790*/  IMAD.SHL.U32 R20, R20, 0x20, RZ ;  /* 0x0000002014147824 */ /* 0x000fe200078e00ff */
[----:B------:R-:W-:-:S02]  /*17a0*/  ULEA UR13, UR13, UR20, 0x3 ;  /* 0x000000140d0d7291 */ /* 0x000fc4000f8e183f */
[----:B------:R-:W-:Y:S02]  /*17b0*/  ULOP3.LUT UR21, UR6, 0x8, URZ, 0x3c, !UPT ;  /* 0x0000000806157892 */ /* 0x000fe4000f8e3c3f */
[----:B------:R-:W-:-:S12]  /*17c0*/  ULOP3.LUT UR15, UR6, 0x18, URZ, 0x3c, !UPT ;  /* 0x00000018060f7892 */ /* 0x000fd8000f8e3c3f */
.L_x_160:
[----:B------:R-:W-:Y:S01]  /*17d0*/  SHF.L.U32 R21, R91, 0x1f, RZ ;  /* 0x0000001f5b157819 */ /* 0x000fe200000006ff */
[----:B------:R-:W-:Y:S01]  /*17e0*/  IMAD.MOV.U32 R22, RZ, RZ, RZ ;  /* 0x000000ffff167224 */ /* 0x000fe200078e00ff */
[----:B------:R-:W-:Y:S02]  /*17f0*/  ISETP.GE.AND P1, PT, R17, 0x1, PT ;  /* 0x000000011100780c */ /* 0x000fe40003f26270 */
[----:B------:R-:W0:Y:S02]  /*1800*/  SYNCS.PHASECHK.TRANS64.TRYWAIT P0, [UR13+-0x8], R21 ;  /* 0xfffff815ff0075a7 */ /* 0x000e24000800014d */
[----:B01-3-5:R-:W-:Y:S09]  /*1810*/  @!P0 BRA `(.L_x_20) ;  /* 0x00000078009c8947 */ /* 0x02bff20003800000 */
.L_x_188:
[----:B------:R-:W-:Y:S01]  /*1820*/  UMOV UR6, URZ ;  /* 0x0000003f00067c82 */ /* 0x000fe20008000000 */
[----:B------:R-:W-:Y:S01]  /*1830*/  IMAD.MOV.U32 R88, RZ, RZ, RZ ;  /* 0x000000ffff587224 */ /* 0x000fe200078e00ff */
[----:B0-----:R-:W-:Y:S01]  /*1840*/  CS2R R24, SRZ ;  /* 0x0000000000187805 */ /* 0x001fe2000001ff00 */
[----:B------:R-:W-:Y:S01]  /*1850*/  IMAD.MOV.U32 R90, RZ, RZ, RZ ;  /* 0x000000ffff5a7224 */ /* 0x000fe200078e00ff */
[----:B------:R-:W-:Y:S01]  /*1860*/  CS2R R26, SRZ ;  /* 0x00000000001a7805 */ /* 0x000fe2000001ff00 */
        /* <DEDUP_REMOVED lines=60> */
[----:B------:R-:W-:-:S02]  /*1c30*/  IMAD.MOV.U32 R152, RZ, RZ, RZ ;  /* 0x000000ffff987224 */ /* 0x000fc400078e00ff */
[----:B------:R-:W-:Y:S02]  /*1c40*/  IMAD.MOV.U32 R154, RZ, RZ, RZ ;  /* 0x000000ffff9a7224 */ /* 0x000fe400078e00ff */
[----:B------:R-:W-:Y:S02]  /*1c50*/  IMAD.MOV.U32 R156, RZ, RZ, RZ ;  /* 0x000000ffff9c7224 */ /* 0x000fe400078e00ff */
[----:B------:R-:W-:Y:S02]  /*1c60*/  IMAD.MOV.U32 R158, RZ, RZ, RZ ;  /* 0x000000ffff9e7224 */ /* 0x000fe400078e00ff */
[----:B------:R-:W-:Y:S02]  /*1c70*/  IMAD.MOV.U32 R160, RZ, RZ, RZ ;  /* 0x000000ffffa07224 */ /* 0x000fe400078e00ff */
[----:B------:R-:W-:Y:S02]  /*1c80*/  IMAD.MOV.U32 R162, RZ, RZ, RZ ;  /* 0x000000ffffa27224 */ /* 0x000fe400078e00ff */
        /* <DEDUP_REMOVED lines=24> */
[----:B------:R-:W-:Y:S01]  /*1e10*/  IMAD.MOV.U32 R21, RZ, RZ, RZ ;  /* 0x000000ffff157224 */ /* 0x000fe200078e00ff */
[----:B------:R-:W-:Y:S06]  /*1e20*/  @!P1 BRA `(.L_x_21) ;  /* 0x0000000800349947 */ /* 0x000fec0003800000 */
[----:B------:R-:W-:Y:S01]  /*1e30*/  IMAD.MOV.U32 R22, RZ, RZ, RZ ;  /* 0x000000ffff167224 */ /* 0x000fe200078e00ff */
[----:B------:R-:W-:Y:S01]  /*1e40*/  UMOV UR6, URZ ;  /* 0x0000003f00067c82 */ /* 0x000fe20008000000 */
[----:B------:R-:W-:Y:S01]  /*1e50*/  IMAD.MOV.U32 R23, RZ, RZ, R17 ;  /* 0x000000ffff177224 */ /* 0x000fe200078e0011 */
[----:B------:R-:W-:Y:S01]  /*1e60*/  UPLOP3.LUT UP0, UPT, UPT, UPT, UPT, 0x40, 0x0 ;  /* 0x000000000000789c */ /* 0x000fe20003f0e870 */
[----:B------:R-:W-:Y:S01]  /*1e70*/  IMAD.U32 R99, RZ, RZ, UR4 ;  /* 0x00000004ff637e24 */ /* 0x000fe2000f8e00ff */
[----:B------:R-:W-:Y:S01]  /*1e80*/  UMOV UR16, UR5 ;  /* 0x0000000500107c82 */ /* 0x000fe20008000000 */
[----:B------:R-:W-:Y:S01]  /*1e90*/  IMAD.U32 R93, RZ, RZ, UR5 ;  /* 0x00000005ff5d7e24 */ /* 0x000fe2000f8e00ff */
[----:B------:R-:W-:Y:S01]  /*1ea0*/  UMOV UR7, URZ ;  /* 0x0000003f00077c82 */ /* 0x000fe20008000000 */
[----:B------:R-:W-:-:S06]  /*1eb0*/  ULDC UR22, c[0x0][0x644] ;  /* 0x0001910000167ab9 */ /* 0x000fcc0000000800 */
.L_x_29:
[----:B------:R-:W-:-:S13]  /*1ec0*/  ISETP.NE.AND P1, PT, R89, 0x3, PT ;  /* 0x000000035900780c */ /* 0x000fda0003f25270 */
[----:B------:R-:W-:Y:S05]  /*1ed0*/  @!P1 BRA `(.L_x_22) ;  /* 0x0000000000049947 */ /* 0x000fea0003800000 */
[----:B------:R-:W-:Y:S01]  /*1ee0*/  BPT.TRAP 0x1 ;  /* 0x000000040000795c */ /* 0x000fe20000300000 */
.L_x_22:
[----:B------:R-:W-:Y:S01]  /*1ef0*/  ULEA UR8, UR16, UR12, 0x3 ;  /* 0x0000000c10087291 */ /* 0x000fe2000f8e183f */
[----:B------:R-:W-:-:S08]  /*1f00*/  SHF.L.U32 R95, R99, 0x1f, RZ ;  /* 0x0000001f635f7819 */ /* 0x000fd000000006ff */
[----:B------:R0:W1:Y:S01]  /*1f10*/  SYNCS.PHASECHK.TRANS64.TRYWAIT P0, [UR8], R95 ;  /* 0x0000005fff0075a7 */ /* 0x0000620008000148 */
[----:B------:R-:W-:Y:S05]  /*1f20*/  @!P1 BRA `(.L_x_23) ;  /* 0x0000000000049947 */ /* 0x000fea0003800000 */
[----:B------:R-:W-:Y:S01]  /*1f30*/  BPT.TRAP 0x1 ;  /* 0x000000040000795c */ /* 0x000fe20000300000 */
.L_x_23:
[----:B-1----:R-:W-:Y:S05]  /*1f40*/  @P0 BRA `(.L_x_24) ;  /* 0x0000000000080947 */ /* 0x002fea0003800000 */
[----:B------:R-:W1:Y:S02]  /*1f50*/  SYNCS.PHASECHK.TRANS64.TRYWAIT P0, [UR8], R95 ;  /* 0x0000005fff0075a7 */ /* 0x000e640008000148 */
[----:B-1----:R-:W-:Y:S05]  /*1f60*/  @!P0 BRA `(.L_x_25) ;  /* 0x0000007000e08947 */ /* 0x002fea0003800000 */
.L_x_24:
[----:B------:R-:W-:Y:S02]  /*1f70*/  USHF.L.U32 UR8, UR16, 0xa, URZ ;  /* 0x0000000a10087899 */ /* 0x000fe4000800063f */
[----:B------:R-:W-:Y:S02]  /*1f80*/  UIADD3 UR9, UR12, 0x180, URZ ;  /* 0x000001800c097890 */ /* 0x000fe4000fffe03f */
[----:B------:R-:W-:Y:S02]  /*1f90*/  UIADD3 UR10, UR12, 0xa180, URZ ;  /* 0x0000a1800c0a7890 */ /* 0x000fe4000fffe03f */
[----:B01----:R-:W-:Y:S01]  /*1fa0*/  LEA.HI.SX32 R95, R20, UR8, 0x1d ;  /* 0x00000008145f7c11 */ /* 0x003fe2000f8feaff */
[----:B------:R-:W-:Y:S02]  /*1fb0*/  USHF.R.U32.HI UR9, URZ, 0x4, UR9 ;  /* 0x000000043f097899 */ /* 0x000fe40008011609 */
[----:B------:R-:W-:Y:S02]  /*1fc0*/  USHF.R.U32.HI UR10, URZ, 0x4, UR10 ;  /* 0x000000043f0a7899 */ /* 0x000fe4000801160a */
[----:B------:R-:W-:Y:S01]  /*1fd0*/  LDS R97, [R95+UR12+0x32180] ;  /* 0x0321800c5f617984 */ /* 0x000fe20008000800 */
[----:B------:R-:W-:-:S02]  /*1fe0*/  USEL UR7, UR7, URZ, !UP0 ;  /* 0x0000003f07077287 */ /* 0x000fc4000c000000 */
[----:B------:R-:W-:Y:S01]  /*1ff0*/  ULOP3.LUT UR9, UR9, 0x3fff, URZ, 0xc0, !UPT ;  /* 0x00003fff09097892 */ /* 0x000fe2000f8ec03f */
[----:B------:R-:W0:Y:S01]  /*2000*/  LDS R212, [R95+UR12+0x32188] ;  /* 0x0321880c5fd47984 */ /* 0x000e220008000800 */
[----:B------:R-:W-:Y:S02]  /*2010*/  ULOP3.LUT UR10, UR10, 0x3fff, URZ, 0xc0, !UPT ;  /* 0x00003fff0a0a7892 */ /* 0x000fe4000f8ec03f */
[----:B------:R-:W-:Y:S02]  /*2020*/  UISETP.NE.U32.AND UP0, UPT, UR7, URZ, UPT ;  /* 0x0000003f0700728c */ /* 0x000fe4000bf05070 */
[----:B------:R-:W-:Y:S02]  /*2030*/  ULOP3.LUT UR7, UR9, 0x10000, URZ, 0xfc, !UPT ;  /* 0x0001000009077892 */ /* 0x000fe4000f8efc3f */
[----:B------:R-:W-:Y:S02]  /*2040*/  ULOP3.LUT UR10, UR10, 0x10000, URZ, 0xfc, !UPT ;  /* 0x000100000a0a7892 */ /* 0x000fe4000f8efc3f */
[----:B------:R-:W-:-:S02]  /*2050*/  ULEA UR7, UR16, UR7, 0x8 ;  /* 0x0000000710077291 */ /* 0x000fc4000f8e403f */
[----:B------:R-:W-:Y:S01]  /*2060*/  UIADD3 UR10, UR8, UR10, URZ ;  /* 0x0000000a080a7290 */ /* 0x000fe2000fffe03f */
[----:B------:R-:W-:Y:S01]  /*2070*/  UMOV UR9, 0x80000020 ;  /* 0x8000002000097882 */ /* 0x000fe20000000000 */
[----:B------:R-:W-:Y:S01]  /*2080*/  UMOV UR11, 0x40000040 ;  /* 0x40000040000b7882 */ /* 0x000fe20000000000 */
[----:B------:R-:W-:Y:S02]  /*2090*/  UIADD3 UR6, UR6, 0x2, URZ ;  /* 0x0000000206067890 */ /* 0x000fe4000fffe03f */
[----:B------:R-:W-:Y:S01]  /*20a0*/  UMOV UR8, UR7 ;  /* 0x0000000700087c82 */ /* 0x000fe20008000000 */
[----:B0-----:R-:W-:-:S06]  /*20b0*/  WARPGROUP.ARRIVE ;  /* 0x00000000000079c5 */ /* 0x001fcc0000000000 */
[----:B------:R-:W-:Y:S01]  /*20c0*/  QGMMA.SP.64x128x64.F32.E4M3.E4M3 R24, gdesc[UR8], R24, UP0, R97 ;  /* 0x05e06100081879f3 */ /* 0x000fe2000bf00a18 */
[----:B------:R-:W-:Y:S02]  /*20d0*/  UIADD3 UR8, UR7, 0x2, URZ ;  /* 0x0000000207087890 */ /* 0x000fe4000fffe03f */
[----:B------:R-:W-:Y:S01]  /*20e0*/  UIADD3 UR10, UR10, 0x4, URZ ;  /* 0x000000040a0a7890 */ /* 0x000fe2000fffe03f */
[----:B------:R-:W-:Y:S01]  /*20f0*/  UMOV UR9, 0x80000020 ;  /* 0x8000002000097882 */ /* 0x000fe20000000000 */
[----:B------:R-:W-:Y:S01]  /*2100*/  UMOV UR11, 0x40000040 ;  /* 0x40000040000b7882 */ /* 0x000fe20000000000 */
[----:B------:R-:W-:-:S04]  /*2110*/  UISETP.NE.AND UP0, UPT, UR6, UR22, UPT ;  /* 0x000000160600728c */ /* 0x000fc8000bf05270 */
[----:B------:R-:W-:-:S04]  /*2120*/  USEL UR7, URZ, 0x1, UP0 ;  /* 0x000000013f077887 */ /* 0x000fc80008000000 */
[----:B------:R-:W-:-:S06]  /*2130*/  UISETP.NE.AND UP0, UPT, UR7, URZ, UPT ;  /* 0x0000003f0700728c */ /* 0x000fcc000bf05270 */
[----:B------:R-:W-:Y:S01]  /*2140*/  PLOP3.LUT P0, PT, PT, PT, UP0, 0x80, 0x0 ;  /* 0x000000000000781c */ /* 0x000fe20003f0f008 */
[----:B------:R-:W-:Y:S03]  /*2150*/  QGMMA.SP.64x128x64.F32.E4M3.E4M3 R24, gdesc[UR8], R24, R212, gsb0 ;  /* 0x05e0d400081879f3 */ /* 0x000fe60008000a18 */
[----:B------:R-:W-:-:S09]  /*2160*/  WARPGROUP.DEPBAR.LE gsb0, 0x0 ;  /* 0x00008000000079c5 */ /* 0x000fd20000010000 */
[----:B------:R-:W-:Y:S05]  /*2170*/  @!P0 BRA `(.L_x_26) ;  /* 0x0000000400088947 */ /* 0x000fea0003800000 */
[----:B------:R-:W-:Y:S01]  /*2180*/  FADD R21, R24, R21 ;  /* 0x0000001518157221 */ /* 0x000fe20000000000 */
[----:B------:R-:W-:-:S01]  /*2190*/  FADD R210, R25, R210 ;  /* 0x000000d219d27221 */ /* 0x000fc20000000000 */
        /* <DEDUP_REMOVED lines=62> */
[----:B------:R-:W-:-:S02]  /*2580*/  WARPGROUP.DEPBAR.LE gsb0, 0x0 ;  /* 0x00008000000079c5 */ /* 0x000fc40000010000 */
[----:B------:R-:W-:-:S05]  /*2590*/  UMOV UR6, URZ ;  /* 0x0000003f00067c82 */ /* 0x000fca0008000000 */
.L_x_26:
[----:B------:R-:W-:Y:S05]  /*25a0*/  @!P1 BRA `(.L_x_27) ;  /* 0x0000000000049947 */ /* 0x000fea0003800000 */
[----:B------:R-:W-:Y:S01]  /*25b0*/  BPT.TRAP 0x1 ;  /* 0x000000040000795c */ /* 0x000fe20000300000 */
.L_x_27:
[----:B------:R-:W-:-:S13]  /*25c0*/  LOP3.LUT P0, RZ, R14, R19, RZ, 0xc0, !PT ;  /* 0x000000130eff7212 */ /* 0x000fda000780c0ff */
[----:B------:R-:W-:-:S05]  /*25d0*/  @P0 LEA R95, R93, UR12, 0x3 ;  /* 0x0000000c5d5f0c11 */ /* 0x000fca000f8e18ff */
[----:B------:R-:W-:-:S05]  /*25e0*/  @P0 VIADD R212, R95, 0x50 ;  /* 0x000000505fd40836 */ /* 0x000fca0000000000 */
[----:B------:R-:W-:-:S04]  /*25f0*/  @P0 PRMT R212, R15, 0x654, R212 ;  /* 0x000006540fd40816 */ /* 0x000fc800000000d4 */
[----:B------:R0:W-:Y:S01]  /*2600*/  @P0 SYNCS.ARRIVE.TRANS64.RED.A1T0 RZ, [R212+URZ], RZ ;  /* 0x000000ffd4ff09a7 */ /* 0x0001e2000810043f */
[----:B------:R-:W-:-:S13]  /*2610*/  ISETP.GT.U32.AND P0, PT, R7, 0x1, PT ;  /* 0x000000010700780c */ /* 0x000fda0003f04070 */
[----:B0-----:R-:W-:Y:S05]  /*2620*/  @P0 BRA `(.L_x_28) ;  /* 0x0000000000040947 */ /* 0x001fea0003800000 */
[----:B------:R-:W-:Y:S01]  /*2630*/  BPT.TRAP 0x1 ;  /* 0x000000040000795c */ /* 0x000fe20000300000 */
.L_x_28:
[----:B------:R-:W-:Y:S01]  /*2640*/  UIADD3 UR16, UR16, 0x1, URZ ;  /* 0x0000000110107890 */ /* 0x000fe2000fffe03f */
[----:B------:R-:W-:Y:S01]  /*2650*/  ISETP.GT.AND P1, PT, R23, 0x1, PT ;  /* 0x000000011700780c */ /* 0x000fe20003f24270 */
[----:B------:R-:W-:Y:S02]  /*2660*/  VIADD R93, R93, 0x1 ;  /* 0x000000015d5d7836 */ /* 0x000fe40000000000 */
[----:B------:R-:W-:Y:S01]  /*2670*/  UISETP.NE.AND UP1, UPT, UR16, 0xa, UPT ;  /* 0x0000000a1000788c */ /* 0x000fe2000bf25270 */
[----:B------:R-:W-:Y:S02]  /*2680*/  VIADD R23, R23, 0xffffffff ;  /* 0xffffffff17177836 */ /* 0x000fe40000000000 */
[C---:B------:R-:W-:Y:S01]  /*2690*/  ISETP.NE.AND P0, PT, R93.reuse, 0xa, PT ;  /* 0x0000000a5d00780c */ /* 0x040fe20003f05270 */
[----:B------:R-:W-:Y:S02]  /*26a0*/  USEL UR7, URZ, 0x1, UP1 ;  /* 0x000000013f077887 */ /* 0x000fe40008800000 */
[----:B------:R-:W-:Y:S01]  /*26b0*/  USEL UR16, UR16, URZ, UP1 ;  /* 0x0000003f10107287 */ /* 0x000fe20008800000 */
[----:B------:R-:W-:-:S03]  /*26c0*/  SEL R93, R93, RZ, P0 ;  /* 0x000000ff5d5d7207 */ /* 0x000fc60000000000 */
[----:B------:R-:W-:Y:S01]  /*26d0*/  LOP3.LUT R99, R99, UR7, RZ, 0x3c, !PT ;  /* 0x0000000763637c12 */ /* 0x000fe2000f8e3cff */
[----:B------:R-:W-:Y:S01]  /*26e0*/  UMOV UR7, 0x1 ;  /* 0x0000000100077882 */ /* 0x000fe20000000000 */
[----:B------:R-:W-:Y:S06]  /*26f0*/  @P1 BRA `(.L_x_29) ;  /* 0xfffffff400f01947 */ /* 0x000fec000383ffff */
.L_x_21:
[----:B------:R-:W-:Y:S01]  /*2700*/  UISETP.NE.AND UP0, UPT, UR6, URZ, UPT ;  /* 0x0000003f0600728c */ /* 0x000fe2000bf05270 */
[----:B------:R-:W-:Y:S01]  /*2710*/  IMAD.U32 R95, RZ, RZ, UR21 ;  /* 0x00000015ff5f7e24 */ /* 0x000fe2000f8e00ff */
[----:B------:R-:W-:Y:S01]  /*2720*/  SHF.L.U32 R93, R91, 0x1f, RZ ;  /* 0x0000001f5b5d7819 */ /* 0x000fe200000006ff */
[----:B------:R-:W-:Y:S01]  /*2730*/  IMAD.MOV.U32 R23, RZ, RZ, R21 ;  /* 0x000000ffff177224 */ /* 0x000fe200078e0015 */
[----:B------:R-:W-:-:S06]  /*2740*/  USEL UR6, URZ, 0x1, !UP0 ;  /* 0x000000013f067887 */ /* 0x000fcc000c000000 */
[----:B------:R-:W-:-:S13]  /*2750*/  ISETP.NE.AND P0, PT, RZ, UR6, PT ;  /* 0x00000006ff007c0c */ /* 0x000fda000bf05270 */
[----:B------:R-:W-:Y:S05]  /*2760*/  @!P0 BRA `(.L_x_30) ;  /* 0x0000000400048947 */ /* 0x000fea0003800000 */
[----:B------:R-:W-:Y:S01]  /*2770*/  FADD R23, R24, R23 ;  /* 0x0000001718177221 */ /* 0x000fe20000000000 */
        /* <DEDUP_REMOVED lines=63> */
[----:B------:R-:W-:-:S06]  /*2b70*/  WARPGROUP.DEPBAR.LE gsb0, 0x0 ;  /* 0x00008000000079c5 */ /* 0x000fcc0000010000 */
.L_x_30:
[----:B------:R0:W-:Y:S01]  /*2b80*/  SYNCS.ARRIVE.TRANS64.A1T0 RZ, [R95+UR20], RZ ;  /* 0x000000ff5fff79a7 */ /* 0x0001e20008100014 */
[----:B------:R-:W-:Y:S02]  /*2b90*/  WARPGROUP.DEPBAR.LE gsb0, 0x0 ;  /* 0x00008000000079c5 */ /* 0x000fe40000010000 */
[----:B------:R-:W-:Y:S01]  /*2ba0*/  UIADD3 UR5, UR5, UR17, URZ ;  /* 0x0000001105057290 */ /* 0x000fe2000fffe03f */
[----:B------:R-:W-:Y:S01]  /*2bb0*/  SHF.R.S32.HI R31, RZ, 0x1f, R4 ;  /* 0x0000001fff1f7819 */ /* 0x000fe20000011404 */
[----:B------:R-:W-:Y:S02]  /*2bc0*/  UISETP.GE.U32.AND UP1, UPT, UR17, 0xa, UPT ;  /* 0x0000000a1100788c */ /* 0x000fe4000bf26070 */
[----:B------:R-:W-:Y:S01]  /*2bd0*/  UISETP.GT.U32.AND UP0, UPT, UR5, 0x9, UPT ;  /* 0x000000090500788c */ /* 0x000fe2000bf04070 */
[----:B------:R-:W1:Y:S01]  /*2be0*/  SYNCS.PHASECHK.TRANS64.TRYWAIT P0, [UR13+0x8], R93 ;  /* 0x0000085dff0075a7 */ /* 0x000e62000800014d */
[----:B------:R-:W-:Y:S02]  /*2bf0*/  UIMAD.WIDE.U32 UR6, UR5, -0x33333333, URZ ;  /* 0xcccccccd050678a5 */ /* 0x000fe4000f8e003f */
[----:B------:R-:W-:-:S02]  /*2c00*/  UISETP.LT.U32.AND UP0, UPT, UR17, 0xa, UP0 ;  /* 0x0000000a1100788c */ /* 0x000fc40008701070 */
[----:B------:R-:W-:Y:S02]  /*2c10*/  USHF.R.U32.HI UR6, URZ, 0x3, UR7 ;  /* 0x000000033f067899 */ /* 0x000fe40008011607 */
[----:B------:R-:W-:Y:S02]  /*2c20*/  USEL UR8, URZ, 0x1, !UP0 ;  /* 0x000000013f087887 */ /* 0x000fe4000c000000 */
[----:B------:R-:W-:Y:S02]  /*2c30*/  UIMAD UR5, UR6, -0xa, UR5 ;  /* 0xfffffff6060578a4 */ /* 0x000fe4000f8e0205 */
[----:B------:R-:W-:-:S04]  /*2c40*/  ULOP3.LUT UR4, UR4, UR8, URZ, 0x3c, !UPT ;  /* 0x0000000804047292 */ /* 0x000fc8000f8e3c3f */
[----:B------:R-:W-:Y:S01]  /*2c50*/  @UP1 ULOP3.LUT UR4, UR4, 0x1, UR6, 0x78, !UPT ;  /* 0x0000000104041892 */ /* 0x000fe2000f8e7806 */
[----:B------:R-:W4:Y:S01]  /*2c60*/  LDC R30, c[0x0][0x288] ;  /* 0x0000a200ff1e7b82 */ /* 0x000f220000000800 */
[----:B01----:R-:W-:Y:S10]  /*2c70*/  @!P0 BRA `(.L_x_31) ;  /* 0x0000006400b48947 */ /* 0x003ff40003800000 */
.L_x_189:
[----:B------:R-:W-:Y:S01]  /*2c80*/  ULDC.64 UR6, c[0x0][0x6d0] ;  /* 0x0001b40000067ab9 */ /* 0x000fe20000000a00 */
[----:B------:R-:W-:Y:S02]  /*2c90*/  IMAD.SHL.U32 R34, R6, 0x40, RZ ;  /* 0x0000004006227824 */ /* 0x000fe400078e00ff */
[----:B------:R-:W-:Y:S02]  /*2ca0*/  IMAD R21, R31, UR6, RZ ;  /* 0x000000061f157c24 */ /* 0x000fe4000f8e02ff */
[C---:B------:R-:W-:Y:S01]  /*2cb0*/  IMAD.WIDE.U32 R26, R4.reuse, UR6, R10 ;  /* 0x00000006041a7c25 */ /* 0x040fe2000f8e000a */
[----:B------:R-:W-:Y:S01]  /*2cc0*/  ULDC UR6, c[0x0][0x284] ;  /* 0x0000a10000067ab9 */ /* 0x000fe20000000800 */
[----:B------:R-:W-:Y:S02]  /*2cd0*/  SHF.R.S32.HI R35, RZ, 0x1f, R34 ;  /* 0x0000001fff237819 */ /* 0x000fe40000011422 */
[----:B------:R-:W-:Y:S01]  /*2ce0*/  IMAD R29, R4, UR7, R21 ;  /* 0x00000007041d7c24 */ /* 0x000fe2000f8e0215 */
[C---:B------:R-:W-:Y:S01]  /*2cf0*/  ISETP.GE.AND P0, PT, R34.reuse, UR6, PT ;  /* 0x0000000622007c0c */ /* 0x040fe2000bf06270 */
[----:B------:R-:W-:Y:S01]  /*2d00*/  IMAD.SHL.U32 R21, R5, 0x80, RZ ;  /* 0x0000008005157824 */ /* 0x000fe200078e00ff */
[----:B------:R-:W-:Y:S01]  /*2d10*/  IADD3 R28, P1, R34, R26, RZ ;  /* 0x0000001a221c7210 */ /* 0x000fe20007f3e0ff */
[----:B0-----:R-:W-:-:S03]  /*2d20*/  IMAD.WIDE R24, R16, 0x2, RZ ;  /* 0x0000000210187825 */ /* 0x001fc600078e02ff */
[----:B----4-:R-:W-:Y:S01]  /*2d30*/  ISETP.GE.OR P0, PT, R21, R30, P0 ;  /* 0x0000001e1500720c */ /* 0x010fe20000706670 */
[----:B------:R-:W-:Y:S01]  /*2d40*/  IMAD R6, R16, -0x2, R30 ;  /* 0xfffffffe10067824 */ /* 0x000fe200078e021e */
[----:B------:R-:W-:Y:S01]  /*2d50*/  IADD3.X R29, R35, R27, R29, P1, !PT ;  /* 0x0000001b231d7210 */ /* 0x000fe20000ffe41d */
[----:B------:R-:W-:-:S04]  /*2d60*/  IMAD.WIDE R40, R5, 0x80, R24 ;  /* 0x0000008005287825 */ /* 0x000fc800078e0218 */
[----:B------:R-:W-:-:S06]  /*2d70*/  IMAD.IADD R5, R6, 0x1, -R21 ;  /* 0x0000000106057824 */ /* 0x000fcc00078e0a15 */
[----:B------:R-:W-:Y:S05]  /*2d80*/  @P0 BRA `(.L_x_32) ;  /* 0x00000048008c0947 */ /* 0x000fea0003800000 */
[----:B------:R-:W0:Y:S01]  /*2d90*/  LDC.64 R26, c[0x0][0x6c8] ;  /* 0x0001b200ff1a7b82 */ /* 0x000e220000000a00 */
[----:B---3-5:R-:W-:Y:S01]  /*2da0*/  FSETP.NEU.AND P0, PT, R12, RZ, PT ;  /* 0x000000ff0c00720b */ /* 0x028fe20003f0d000 */
[----:B------:R-:W-:Y:S01]  /*2db0*/  IMAD.IADD R42, R18, 0x1, -R34 ;  /* 0x00000001122a7824 */ /* 0x000fe200078e0a22 */
[----:B------:R-:W-:Y:S01]  /*2dc0*/  ISETP.GT.AND P1, PT, R5, RZ, PT ;  /* 0x000000ff0500720c */ /* 0x000fe20003f24270 */
[----:B------:R-:W-:Y:S03]  /*2dd0*/  BSSY B0, `(.L_x_32) ;  /* 0x000049e000007945 */ /* 0x000fe60003800000 */
[----:B------:R-:W-:Y:S01]  /*2de0*/  ISETP.GT.AND P5, PT, R42, RZ, P1 ;  /* 0x000000ff2a00720c */ /* 0x000fe20000fa4270 */
[-C--:B0-----:R-:W-:Y:S02]  /*2df0*/  IMAD R6, R41, R26.reuse, RZ ;  /* 0x0000001a29067224 */ /* 0x081fe400078e02ff */
[----:B------:R-:W-:-:S04]  /*2e00*/  IMAD.WIDE.U32 R44, R40, R26, R28 ;  /* 0x0000001a282c7225 */ /* 0x000fc800078e001c */
[----:B------:R-:W-:-:S04]  /*2e10*/  IMAD R21, R40, R27, R6 ;  /* 0x0000001b28157224 */ /* 0x000fc800078e0206 */
[----:B------:R-:W-:Y:S01]  /*2e20*/  IMAD.IADD R37, R45, 0x1, R21 ;  /* 0x000000012d257824 */ /* 0x000fe200078e0215 */
[----:B------:R-:W-:Y:S06]  /*2e30*/  @!P0 BRA `(.L_x_33) ;  /* 0x0000003000e08947 */ /* 0x000fec0003800000 */
[----:B------:R-:W-:Y:S01]  /*2e40*/  ULDC.64 UR6, c[0x0][0x6b8] ;  /* 0x0001ae0000067ab9 */ /* 0x000fe20000000a00 */
[----:B------:R-:W-:Y:S01]  /*2e50*/  ULDC.64 UR10, c[0x0][0x6b0] ;  /* 0x0001ac00000a7ab9 */ /* 0x000fe20000000a00 */
[----:B------:R-:W-:Y:S01]  /*2e60*/  IMAD.WIDE.U32 R24, R4, UR6, R10 ;  /* 0x0000000604187c25 */ /* 0x000fe2000f8e000a */
[----:B------:R-:W-:Y:S01]  /*2e70*/  ULDC.64 UR22, c[0x0][0x6a8] ;  /* 0x0001aa0000167ab9 */ /* 0x000fe20000000a00 */
[----:B------:R-:W0:Y:S01]  /*2e80*/  LDC.64 R38, c[0x0][0x6b0] ;  /* 0x0001ac00ff267b82 */ /* 0x000e220000000a00 */
[----:B------:R-:W-:Y:S01]  /*2e90*/  ULDC.64 UR8, c[0x0][0x6c0] ;  /* 0x0001b00000087ab9 */ /* 0x000fe20000000a00 */
[----:B------:R-:W-:Y:S01]  /*2ea0*/  IMAD R21, R31, UR6, RZ ;  /* 0x000000061f157c24 */ /* 0x000fe2000f8e02ff */
[----:B------:R-:W-:-:S03]  /*2eb0*/  IADD3 R30, P0, R34, R24, RZ ;  /* 0x00000018221e7210 */ /* 0x000fc60007f1e0ff */
[----:B------:R-:W-:Y:S02]  /*2ec0*/  IMAD R43, R4, UR7, R21 ;  /* 0x00000007042b7c24 */ /* 0x000fe4000f8e0215 */
[----:B------:R-:W-:-:S03]  /*2ed0*/  IMAD R21, R41, UR10, RZ ;  /* 0x0000000a29157c24 */ /* 0x000fc6000f8e02ff */
[----:B------:R-:W-:Y:S01]  /*2ee0*/  IADD3.X R31, R35, R25, R43, P0, !PT ;  /* 0x00000019231f7210 */ /* 0x000fe200007fe42b */
[C---:B------:R-:W-:Y:S02]  /*2ef0*/  IMAD R45, R40.reuse, UR11, R21 ;  /* 0x0000000b282d7c24 */ /* 0x040fe4000f8e0215 */
[----:B------:R-:W-:-:S04]  /*2f00*/  IMAD.WIDE.U32 R24, R40, UR10, R30 ;  /* 0x0000000a28187c25 */ /* 0x000fc8000f8e001e */
[----:B------:R-:W-:Y:S01]  /*2f10*/  IMAD.IADD R21, R25, 0x1, R45 ;  /* 0x0000000119157824 */ /* 0x000fe200078e022d */
[----:B------:R-:W-:-:S04]  /*2f20*/  LEA R28, P0, R24, UR22, 0x2 ;  /* 0x00000016181c7c11 */ /* 0x000fc8000f8010ff */
[----:B------:R-:W-:-:S05]  /*2f30*/  LEA.HI.X R29, R24, UR23, R21, 0x2, P0 ;  /* 0x00000017181d7c11 */ /* 0x000fca00080f1415 */
[----:B------:R-:W3:Y:S01]  /*2f40*/  @P5 LDG.E.LTC128B R21, desc[UR18][R28.64] ;  /* 0x000000121c155981 */ /* 0x000ee2000c1e1920 */
[----:B------:R-:W-:Y:S01]  /*2f50*/  IMAD.WIDE.U32 R32, R40, UR10, R34 ;  /* 0x0000000a28207c25 */ /* 0x000fe2000f8e0022 */
[----:B------:R-:W-:Y:S01]  /*2f60*/  LEA R24, P0, R44, UR8, 0x2 ;  /* 0x000000082c187c11 */ /* 0x000fe2000f8010ff */
[----:B------:R-:W-:Y:S02]  /*2f70*/  BSSY B1, `(.L_x_34) ;  /* 0x0000016000017945 */ /* 0x000fe40003800000 */
[----:B0-----:R-:W-:Y:S01]  /*2f80*/  IMAD.WIDE.U32 R40, R40, UR10, R38 ;  /* 0x0000000a28287c25 */ /* 0x001fe2000f8e0026 */
[----:B------:R-:W-:Y:S02]  /*2f90*/  IADD3 R36, P2, R10, R32, RZ ;  /* 0x000000200a247210 */ /* 0x000fe40007f5e0ff */
[----:B------:R-:W-:Y:S02]  /*2fa0*/  LEA.HI.X R25, R44, UR9, R37, 0x2, P0 ;  /* 0x000000092c197c11 */ /* 0x000fe400080f1425 */
[----:B------:R-:W-:-:S02]  /*2fb0*/  ISETP.GT.AND P0, PT, R5, 0x1, PT ;  /* 0x000000010500780c */ /* 0x000fc40003f04270 */
[----:B------:R-:W-:Y:S01]  /*2fc0*/  IADD3.X R37, R11, R45, R33, P2, !PT ;  /* 0x0000002d0b257210 */ /* 0x000fe200017fe421 */
[----:B------:R-:W-:Y:S01]  /*2fd0*/  IMAD.IADD R45, R45, 0x1, R41 ;  /* 0x000000012d2d7824 */ /* 0x000fe200078e0229 */
[----:B------:R-:W-:Y:S02]  /*2fe0*/  ISETP.GT.AND P2, PT, R42, RZ, P0 ;  /* 0x000000ff2a00720c */ /* 0x000fe40000744270 */
[----:B------:R-:W-:Y:S01]  /*2ff0*/  LEA R32, P4, R26, R24, 0x2 ;  /* 0x000000181a207211 */ /* 0x000fe200078810ff */
[----:B------:R-:W-:-:S04]  /*3000*/  IMAD.WIDE.U32 R36, R4, UR6, R36 ;  /* 0x0000000604247c25 */ /* 0x000fc8000f8e0024 */
[----:B---3--:R-:W-:-:S04]  /*3010*/  FMUL R6, R21, R12 ;  /* 0x0000000c15067220 */ /* 0x008fc80000400000 */
[----:B--2---:R-:W-:Y:S01]  /*3020*/  FFMA R47, R23, R13, R6 ;  /* 0x0000000d172f7223 */ /* 0x004fe20000000006 */
[----:B------:R-:W-:Y:S01]  /*3030*/  IADD3 R6, P6, R30, R40, RZ ;  /* 0x000000281e067210 */ /* 0x000fe20007fde0ff */
[----:B------:R-:W-:-:S03]  /*3040*/  IMAD.IADD R23, R43, 0x1, R37 ;  /* 0x000000012b177824 */ /* 0x000fc600078e0225 */
[----:B------:R0:W-:Y:S01]  /*3050*/  @P5 STG.E desc[UR18][R24.64], R47 ;  /* 0x0000002f18005986 */ /* 0x0001e2000c101912 */
[----:B------:R-:W-:Y:S01]  /*3060*/  IMAD.X R31, R45, 0x1, R31, P6 ;  /* 0x000000012d1f7824 */ /* 0x000fe200030e061f */
[----:B------:R-:W-:Y:S02]  /*3070*/  LEA R38, P6, R36, UR22, 0x2 ;  /* 0x0000001624267c11 */ /* 0x000fe4000f8c10ff */
[----:B------:R-:W-:Y:S02]  /*3080*/  LEA R30, P5, R6, UR22, 0x2 ;  /* 0x00000016061e7c11 */ /* 0x000fe4000f8a10ff */
[----:B------:R-:W-:Y:S02]  /*3090*/  LEA.HI.X R39, R36, UR23, R23, 0x2, P6 ;  /* 0x0000001724277c11 */ /* 0x000fe4000b0f1417 */
[----:B------:R-:W-:Y:S01]  /*30a0*/  LEA.HI.X R31, R6, UR23, R31, 0x2, P5 ;  /* 0x00000017061f7c11 */ /* 0x000fe2000a8f141f */
[----:B------:R-:W-:Y:S08]  /*30b0*/  @!P2 BRA `(.L_x_35) ;  /* 0x000000000004a947 */ /* 0x000ff00003800000 */
[----:B------:R1:W5:Y:S02]  /*30c0*/  LDG.E.LTC128B R21, desc[UR18][R30.64] ;  /* 0x000000121e157981 */ /* 0x000364000c1e1920 */
.L_x_35:
[----:B------:R-:W-:Y:S05]  /*30d0*/  BSYNC B1 ;  /* 0x0000000000017941 */ /* 0x000fea0003800000 */
.L_x_34:
[----:B-----5:R-:W-:Y:S01]  /*30e0*/  FMUL R6, R21, R12 ;  /* 0x0000000c15067220 */ /* 0x020fe20000400000 */
[----:B------:R-:W-:Y:S01]  /*30f0*/  LEA.HI.X R33, R26, R25, R27, 0x2, P4 ;  /* 0x000000191a217211 */ /* 0x000fe200020f141b */
[----:B------:R-:W-:Y:S01]  /*3100*/  BSSY B1, `(.L_x_36) ;  /* 0x0000008000017945 */ /* 0x000fe20003800000 */
[----:B------:R-:W-:Y:S01]  /*3110*/  ISETP.GT.AND P1, PT, R42, 0x8, P1 ;  /* 0x000000082a00780c */ /* 0x000fe20000f24270 */
[----:B------:R-:W-:Y:S01]  /*3120*/  FFMA R23, R210, R13, R6 ;  /* 0x0000000dd2177223 */ /* 0x000fe20000000006 */
[----:B------:R-:W-:-:S04]  /*3130*/  IADD3 R34, P5, P6, R10, R40, R34 ;  /* 0x000000280a227210 */ /* 0x000fc80007ebe022 */
[----:B------:R2:W-:Y:S01]  /*3140*/  @P2 STG.E desc[UR18][R32.64], R23 ;  /* 0x0000001720002986 */ /* 0x0005e2000c101912 */
[----:B------:R-:W-:-:S06]  /*3150*/  IADD3.X R35, R11, R45, R35, P5, P6 ;  /* 0x0000002d0b237210 */ /* 0x000fcc0002fec423 */
[----:B------:R-:W-:Y:S05]  /*3160*/  @!P1 BRA `(.L_x_37) ;  /* 0x0000000000049947 */ /* 0x000fea0003800000 */
[----:B------:R3:W5:Y:S02]  /*3170*/  LDG.E.LTC128B R21, desc[UR18][R38.64+0x20] ;  /* 0x0000201226157981 */ /* 0x000764000c1e1920 */
.L_x_37:
[----:B------:R-:W-:Y:S05]  /*3180*/  BSYNC B1 ;  /* 0x0000000000017941 */ /* 0x000fea0003800000 */
.L_x_36:
[----:B--2--5:R-:W-:Y:S01]  /*3190*/  FMUL R23, R21, R12 ;  /* 0x0000000c15177220 */ /* 0x024fe20000400000 */
[----:B------:R-:W-:Y:S01]  /*31a0*/  ISETP.GT.AND P0, PT, R42, 0x8, P0 ;  /* 0x000000082a00780c */ /* 0x000fe20000704270 */
[----:B------:R-:W-:Y:S01]  /*31b0*/  IMAD.WIDE.U32 R34, R4, UR6, R34 ;  /* 0x0000000604227c25 */ /* 0x000fe2000f8e0022 */
[----:B------:R-:W-:-:S03]  /*31c0*/  ISETP.GT.AND P2, PT, R5, 0x8, PT ;  /* 0x000000080500780c */ /* 0x000fc60003f44270 */
[----:B---3--:R-:W-:Y:S01]  /*31d0*/  FFMA R39, R208, R13, R23 ;  /* 0x0000000dd0277223 */ /* 0x008fe20000000017 */
[----:B------:R-:W-:Y:S01]  /*31e0*/  USHF.L.U64.HI UR9, UR10, 0x5, UR11 ;  /* 0x000000050a097899 */ /* 0x000fe2000801020b */
[----:B------:R-:W-:Y:S01]  /*31f0*/  IMAD.IADD R23, R43, 0x1, R35 ;  /* 0x000000012b177824 */ /* 0x000fe200078e0223 */
[----:B------:R-:W-:Y:S01]  /*3200*/  LEA R36, P5, R34, UR22, 0x2 ;  /* 0x0000001622247c11 */ /* 0x000fe2000f8a10ff */
[----:B------:R-:W-:Y:S01]  /*3210*/  USHF.L.U32 UR8, UR10, 0x5, URZ ;  /* 0x000000050a087899 */ /* 0x000fe2000800063f */
[----:B------:R2:W-:Y:S01]  /*3220*/  @P1 STG.E desc[UR18][R24.64+0x20], R39 ;  /* 0x0000202718001986 */ /* 0x0005e2000c101912 */
[----:B------:R-:W-:Y:S01]  /*3230*/  BSSY B1, `(.L_x_38) ;  /* 0x0000005000017945 */ /* 0x000fe20003800000 */
[----:B------:R-:W-:Y:S02]  /*3240*/  ISETP.GT.AND P4, PT, R42, RZ, P2 ;  /* 0x000000ff2a00720c */ /* 0x000fe40001784270 */
[----:B------:R-:W-:Y:S01]  /*3250*/  LEA.HI.X R37, R34, UR23, R23, 0x2, P5 ;  /* 0x0000001722257c11 */ /* 0x000fe2000a8f1417 */
[----:B------:R-:W-:Y:S10]  /*3260*/  @!P0 BRA `(.L_x_39) ;  /* 0x0000000000048947 */ /* 0x000ff40003800000 */
[----:B------:R3:W5:Y:S02]  /*3270*/  LDG.E.LTC128B R21, desc[UR18][R36.64+0x20] ;  /* 0x0000201224157981 */ /* 0x000764000c1e1920 */
.L_x_39:
[----:B------:R-:W-:Y:S05]  /*3280*/  BSYNC B1 ;  /* 0x0000000000017941 */ /* 0x000fea0003800000 */
.L_x_38:
[----:B-----5:R-:W-:Y:S01]  /*3290*/  FMUL R23, R21, R12 ;  /* 0x0000000c15177220 */ /* 0x020fe20000400000 */
[----:B------:R-:W-:-:S03]  /*32a0*/  IADD3 R34, P1, R28, UR8, RZ ;  /* 0x000000081c227c10 */ /* 0x000fc6000ff3e0ff */
[----:B---3--:R-:W-:Y:S01]  /*32b0*/  FFMA R37, R206, R13, R23 ;  /* 0x0000000dce257223 */ /* 0x008fe20000000017 */
[----:B------:R-:W-:Y:S01]  /*32c0*/  IMAD.MOV.U32 R23, RZ, RZ, R21 ;  /* 0x000000ffff177224 */ /* 0x000fe200078e0015 */
[----:B------:R-:W-:-:S03]  /*32d0*/  IADD3.X R35, R29, UR9, RZ, P1, !PT ;  /* 0x000000091d237c10 */ /* 0x000fc60008ffe4ff */
[----:B------:R3:W-:Y:S04]  /*32e0*/  @P0 STG.E desc[UR18][R32.64+0x20], R37 ;  /* 0x0000202520000986 */ /* 0x0007e8000c101912 */
[----:B------:R-:W4:Y:S01]  /*32f0*/  @P4 LDG.E.LTC128B R23, desc[UR18][R34.64] ;  /* 0x0000001222174981 */ /* 0x000f22000c1e1920 */
[C---:B------:R-:W-:Y:S01]  /*3300*/  IMAD.SHL.U32 R4, R26.reuse, 0x20, RZ ;  /* 0x000000201a047824 */ /* 0x040fe200078e00ff */
[----:B------:R-:W-:Y:S01]  /*3310*/  SHF.L.U64.HI R6, R26, 0x5, R27 ;  /* 0x000000051a067819 */ /* 0x000fe2000001021b */
[----:B------:R-:W-:Y:S01]  /*3320*/  BSSY B1, `(.L_x_40) ;  /* 0x000000c000017945 */ /* 0x000fe20003800000 */
[----:B------:R-:W-:Y:S02]  /*3330*/  ISETP.GT.AND P0, PT, R5, 0x9, PT ;  /* 0x000000090500780c */ /* 0x000fe40003f04270 */
[----:B------:R-:W-:-:S02]  /*3340*/  IADD3 R26, P5, R4, R24, RZ ;  /* 0x00000018041a7210 */ /* 0x000fc40007fbe0ff */
[----:B------:R-:W-:-:S03]  /*3350*/  ISETP.GT.AND P1, PT, R42, RZ, P0 ;  /* 0x000000ff2a00720c */ /* 0x000fc60000724270 */
[----:B------:R-:W-:Y:S01]  /*3360*/  IMAD.X R27, R6, 0x1, R25, P5 ;  /* 0x00000001061b7824 */ /* 0x000fe200028e0619 */
[----:B------:R-:W-:-:S04]  /*3370*/  IADD3 R38, P5, R30, UR8, RZ ;  /* 0x000000081e267c10 */ /* 0x000fc8000ffbe0ff */
[----:B--2---:R-:W-:Y:S01]  /*3380*/  IADD3.X R39, R31, UR9, RZ, P5, !PT ;  /* 0x000000091f277c10 */ /* 0x004fe2000affe4ff */
[----:B----4-:R-:W-:-:S04]  /*3390*/  FMUL R21, R23, R12 ;  /* 0x0000000c17157220 */ /* 0x010fc80000400000 */
[----:B------:R-:W-:-:S05]  /*33a0*/  FFMA R21, R204, R13, R21 ;  /* 0x0000000dcc157223 */ /* 0x000fca0000000015 */
[----:B------:R3:W-:Y:S01]  /*33b0*/  @P4 STG.E desc[UR18][R26.64], R21 ;  /* 0x000000151a004986 */ /* 0x0007e2000c101912 */
[----:B------:R-:W-:Y:S05]  /*33c0*/  @!P1 BRA `(.L_x_41) ;  /* 0x0000000000049947 */ /* 0x000fea0003800000 */
[----:B------:R2:W5:Y:S02]  /*33d0*/  LDG.E.LTC128B R23, desc[UR18][R38.64] ;  /* 0x0000001226177981 */ /* 0x000564000c1e1920 */
.L_x_41:
[----:B------:R-:W-:Y:S05]  /*33e0*/  BSYNC B1 ;  /* 0x0000000000017941 */ /* 0x000fea0003800000 */
.L_x_40:
[----:B------:R-:W-:Y:S01]  /*33f0*/  UIADD3 UR6, UP0, UR8, 0x20, URZ ;  /* 0x0000002008067890 */ /* 0x000fe2000ff1e03f */
[----:B------:R-:W-:Y:S01]  /*3400*/  ISETP.GT.AND P2, PT, R42, 0x8, P2 ;  /* 0x000000082a00780c */ /* 0x000fe20001744270 */
[----:B---3-5:R-:W-:Y:S01]  /*3410*/  FMUL R21, R23, R12 ;  /* 0x0000000c17157220 */ /* 0x028fe20000400000 */
[----:B------:R-:W-:Y:S01]  /*3420*/  IADD3 R36, P4, R4, R32, RZ ;  /* 0x0000002004247210 */ /* 0x000fe20007f9e0ff */
[----:B------:R-:W-:Y:S01]  /*3430*/  UIADD3.X UR7, URZ, UR9, URZ, UP0, !UPT ;  /* 0x000000093f077290 */ /* 0x000fe200087fe43f */
[----:B------:R-:W-:Y:S01]  /*3440*/  IMAD.MOV.U32 R43, RZ, RZ, R23 ;  /* 0x000000ffff2b7224 */ /* 0x000fe200078e0017 */
[----:B------:R-:W-:Y:S01]  /*3450*/  IADD3 R28, P5, R28, UR6, RZ ;  /* 0x000000061c1c7c10 */ /* 0x000fe2000ffbe0ff */
[----:B------:R-:W-:Y:S01]  /*3460*/  FFMA R45, R202, R13, R21 ;  /* 0x0000000dca2d7223 */ /* 0x000fe20000000015 */
[----:B------:R-:W-:Y:S02]  /*3470*/  IMAD.X R37, R6, 0x1, R33, P4 ;  /* 0x0000000106257824 */ /* 0x000fe400020e0621 */
[----:B------:R-:W-:-:S03]  /*3480*/  IADD3.X R29, R29, UR7, RZ, P5, !PT ;  /* 0x000000071d1d7c10 */ /* 0x000fc6000affe4ff */
[----:B------:R3:W-:Y:S04]  /*3490*/  @P1 STG.E desc[UR18][R36.64], R45 ;  /* 0x0000002d24001986 */ /* 0x0007e8000c101912 */
[----:B------:R-:W4:Y:S01]  /*34a0*/  @P2 LDG.E.LTC128B R43, desc[UR18][R28.64] ;  /* 0x000000121c2b2981 */ /* 0x000f22000c1e1920 */
[----:B------:R-:W-:Y:S01]  /*34b0*/  IADD3 R21, P1, R4, 0x20, RZ ;  /* 0x0000002004157810 */ /* 0x000fe20007f3e0ff */
[----:B------:R-:W-:Y:S01]  /*34c0*/  BSSY B1, `(.L_x_42) ;  /* 0x000000c000017945 */ /* 0x000fe20003800000 */
[----:B------:R-:W-:Y:S02]  /*34d0*/  ISETP.GT.AND P4, PT, R42, 0x8, P0 ;  /* 0x000000082a00780c */ /* 0x000fe40000784270 */
[----:B0-----:R-:W-:Y:S01]  /*34e0*/  IADD3 R24, P5, R21, R24, RZ ;  /* 0x0000001815187210 */ /* 0x001fe20007fbe0ff */
[----:B------:R-:W-:Y:S01]  /*34f0*/  IMAD.X R23, RZ, RZ, R6, P1 ;  /* 0x000000ffff177224 */ /* 0x000fe200008e0606 */
[----:B-1----:R-:W-:-:S03]  /*3500*/  IADD3 R30, P0, R30, UR6, RZ ;  /* 0x000000061e1e7c10 */ /* 0x002fc6000ff1e0ff */
[----:B------:R-:W-:Y:S01]  /*3510*/  IMAD.X R25, R23, 0x1, R25, P5 ;  /* 0x0000000117197824 */ /* 0x000fe200028e0619 */
[----:B------:R-:W-:Y:S01]  /*3520*/  IADD3.X R31, R31, UR7, RZ, P0, !PT ;  /* 0x000000071f1f7c10 */ /* 0x000fe200087fe4ff */
[----:B----4-:R-:W-:-:S04]  /*3530*/  FMUL R41, R43, R12 ;  /* 0x0000000c2b297220 */ /* 0x010fc80000400000 */
[----:B------:R-:W-:-:S05]  /*3540*/  FFMA R41, R200, R13, R41 ;  /* 0x0000000dc8297223 */ /* 0x000fca0000000029 */
[----:B------:R3:W-:Y:S01]  /*3550*/  @P2 STG.E desc[UR18][R24.64], R41 ;  /* 0x0000002918002986 */ /* 0x0007e2000c101912 */
[----:B------:R-:W-:Y:S05]  /*3560*/  @!P4 BRA `(.L_x_43) ;  /* 0x000000000004c947 */ /* 0x000fea0003800000 */
[----:B------:R0:W5:Y:S02]  /*3570*/  LDG.E.LTC128B R43, desc[UR18][R30.64] ;  /* 0x000000121e2b7981 */ /* 0x000164000c1e1920 */
.L_x_43:
[----:B------:R-:W-:Y:S05]  /*3580*/  BSYNC B1 ;  /* 0x0000000000017941 */ /* 0x000fea0003800000 */
.L_x_42:
[----:B------:R-:W-:Y:S01]  /*3590*/  IADD3 R28, P2, R21, R32, RZ ;  /* 0x00000020151c7210 */ /* 0x000fe20007f5e0ff */
[----:B---3-5:R-:W-:Y:S01]  /*35a0*/  FMUL R25, R43, R12 ;  /* 0x0000000c2b197220 */ /* 0x028fe20000400000 */
[C---:B------:R-:W-:Y:S01]  /*35b0*/  ISETP.GT.AND P1, PT, R5.reuse, 0x10, PT ;  /* 0x000000100500780c */ /* 0x040fe20003f24270 */
[----:B------:R-:W-:Y:S01]  /*35c0*/  BSSY B1, `(.L_x_44) ;  /* 0x000000b000017945 */ /* 0x000fe20003800000 */
[----:B------:R-:W-:Y:S01]  /*35d0*/  ISETP.GT.AND P0, PT, R5, 0x11, PT ;  /* 0x000000110500780c */ /* 0x000fe20003f04270 */
[----:B------:R-:W-:Y:S01]  /*35e0*/  FFMA R25, R198, R13, R25 ;  /* 0x0000000dc6197223 */ /* 0x000fe20000000019 */
[----:B------:R-:W-:Y:S01]  /*35f0*/  IMAD.X R29, R23, 0x1, R33, P2 ;  /* 0x00000001171d7824 */ /* 0x000fe200010e0621 */
[----:B------:R-:W-:Y:S02]  /*3600*/  ISETP.GT.AND P5, PT, R42, RZ, P1 ;  /* 0x000000ff2a00720c */ /* 0x000fe40000fa4270 */
[----:B0-----:R-:W-:Y:S02]  /*3610*/  IADD3 R30, P2, R34, UR8, RZ ;  /* 0x00000008221e7c10 */ /* 0x001fe4000ff5e0ff */
[----:B------:R0:W-:Y:S01]  /*3620*/  @P4 STG.E desc[UR18][R28.64], R25 ;  /* 0x000000191c004986 */ /* 0x0001e2000c101912 */
[----:B------:R-:W-:-:S02]  /*3630*/  IADD3 R24, P6, R26, R4, RZ ;  /* 0x000000041a187210 */ /* 0x000fc40007fde0ff */
[----:B------:R-:W-:-:S06]  /*3640*/  IADD3.X R31, R35, UR9, RZ, P2, !PT ;  /* 0x00000009231f7c10 */ /* 0x000fcc00097fe4ff */
[----:B------:R-:W-:Y:S05]  /*3650*/  @!P5 BRA `(.L_x_45) ;  /* 0x000000000004d947 */ /* 0x000fea0003800000 */
[----:B------:R1:W5:Y:S02]  /*3660*/  LDG.E.LTC128B R43, desc[UR18][R30.64] ;  /* 0x000000121e2b7981 */ /* 0x000364000c1e1920 */
.L_x_45:
[----:B------:R-:W-:Y:S05]  /*3670*/  BSYNC B1 ;  /* 0x0000000000017941 */ /* 0x000fea0003800000 */
.L_x_44:
[----:B0----5:R-:W-:Y:S01]  /*3680*/  FMUL R29, R43, R12 ;  /* 0x0000000c2b1d7220 */ /* 0x021fe20000400000 */
[----:B------:R-:W-:Y:S01]  /*3690*/  IMAD.X R25, R27, 0x1, R6, P6 ;  /* 0x000000011b197824 */ /* 0x000fe200030e0606 */
[----:B------:R-:W-:Y:S01]  /*36a0*/  ISETP.GT.AND P2, PT, R42, RZ, P0 ;  /* 0x000000ff2a00720c */ /* 0x000fe20000744270 */
[----:B------:R-:W-:Y:S01]  /*36b0*/  BSSY B1, `(.L_x_46) ;  /* 0x0000008000017945 */ /* 0x000fe20003800000 */
[----:B------:R-:W-:Y:S01]  /*36c0*/  FFMA R29, R196, R13, R29 ;  /* 0x0000000dc41d7223 */ /* 0x000fe2000000001d */
[----:B------:R-:W-:Y:S02]  /*36d0*/  IADD3 R32, P6, R38, UR8, RZ ;  /* 0x0000000826207c10 */ /* 0x000fe4000ffde0ff */
[----:B------:R-:W-:Y:S02]  /*36e0*/  IADD3 R28, P4, R36, R4, RZ ;  /* 0x00000004241c7210 */ /* 0x000fe40007f9e0ff */
[----:B------:R0:W-:Y:S01]  /*36f0*/  @P5 STG.E desc[UR18][R24.64], R29 ;  /* 0x0000001d18005986 */ /* 0x0001e2000c101912 */
[----:B------:R-:W-:-:S05]  /*3700*/  IADD3.X R33, R39, UR9, RZ, P6, !PT ;  /* 0x0000000927217c10 */ /* 0x000fca000b7fe4ff */
[----:B------:R-:W-:Y:S05]  /*3710*/  @!P2 BRA `(.L_x_47) ;  /* 0x000000000004a947 */ /* 0x000fea0003800000 */
[----:B------:R3:W5:Y:S02]  /*3720*/  LDG.E.LTC128B R43, desc[UR18][R32.64] ;  /* 0x00000012202b7981 */ /* 0x000764000c1e1920 */
.L_x_47:
[----:B------:R-:W-:Y:S05]  /*3730*/  BSYNC B1 ;  /* 0x0000000000017941 */ /* 0x000fea0003800000 */
.L_x_46:
[----:B-----5:R-:W-:Y:S01]  /*3740*/  FMUL R41, R43, R12 ;  /* 0x0000000c2b297220 */ /* 0x020fe20000400000 */
[----:B0-----:R-:W-:Y:S01]  /*3750*/  IMAD.X R29, R37, 0x1, R6, P4 ;  /* 0x00000001251d7824 */ /* 0x001fe200020e0606 */
[----:B------:R-:W-:Y:S01]  /*3760*/  ISETP.GT.AND P1, PT, R42, 0x8, P1 ;  /* 0x000000082a00780c */ /* 0x000fe20000f24270 */
        /* <DEDUP_REMOVED lines=8> */
.L_x_49:
[----:B------:R-:W-:Y:S05]  /*37f0*/  BSYNC B1 ;  /* 0x0000000000017941 */ /* 0x000fea0003800000 */
.L_x_48:
[----:B----45:R-:W-:Y:S01]  /*3800*/  FMUL R35, R43, R12 ;  /* 0x0000000c2b237220 */ /* 0x030fe20000400000 */
[----:B0-----:R-:W-:Y:S01]  /*3810*/  IMAD.X R41, R23, 0x1, R27, P5 ;  /* 0x0000000117297824 */ /* 0x001fe200028e061b */
[----:B------:R-:W-:Y:S01]  /*3820*/  ISETP.GT.AND P2, PT, R42, 0x8, P0 ;  /* 0x000000082a00780c */ /* 0x000fe20000744270 */
[----:B------:R-:W-:Y:S01]  /*3830*/  BSSY B1, `(.L_x_50) ;  /* 0x0000007000017945 */ /* 0x000fe20003800000 */
[----:B------:R-:W-:Y:S01]  /*3840*/  FFMA R35, R192, R13, R35 ;  /* 0x0000000dc0237223 */ /* 0x000fe20000000023 */
[----:B------:R-:W-:-:S04]  /*3850*/  IADD3 R26, P0, R38, UR6, RZ ;  /* 0x00000006261a7c10 */ /* 0x000fc8000ff1e0ff */
[----:B------:R0:W-:Y:S01]  /*3860*/  @P1 STG.E desc[UR18][R40.64], R35 ;  /* 0x0000002328001986 */ /* 0x0001e2000c101912 */
[----:B------:R-:W-:-:S05]  /*3870*/  IADD3.X R27, R39, UR7, RZ, P0, !PT ;  /* 0x00000007271b7c10 */ /* 0x000fca00087fe4ff */
[----:B------:R-:W-:Y:S05]  /*3880*/  @!P2 BRA `(.L_x_51) ;  /* 0x000000000004a947 */ /* 0x000fea0003800000 */
[----:B------:R4:W5:Y:S02]  /*3890*/  LDG.E.LTC128B R43, desc[UR18][R26.64] ;  /* 0x000000121a2b7981 */ /* 0x000964000c1e1920 */
.L_x_51:
[----:B------:R-:W-:Y:S05]  /*38a0*/  BSYNC B1 ;  /* 0x0000000000017941 */ /* 0x000fea0003800000 */
.L_x_50:
[----:B------:R-:W-:Y:S01]  /*38b0*/  IADD3 R34, P5, R21, R36, RZ ;  /* 0x0000002415227210 */ /* 0x000fe20007fbe0ff */
[----:B----45:R-:W-:Y:S01]  /*38c0*/  FMUL R27, R43, R12 ;  /* 0x0000000c2b1b7220 */ /* 0x030fe20000400000 */
[----:B------:R-:W-:Y:S01]  /*38d0*/  ISETP.GT.AND P1, PT, R5, 0x18, PT ;  /* 0x000000180500780c */ /* 0x000fe20003f24270 */
[----:B------:R-:W-:Y:S01]  /*38e0*/  BSSY B1, `(.L_x_52) ;  /* 0x000000b000017945 */ /* 0x000fe20003800000 */
[----:B------:R-:W-:Y:S01]  /*38f0*/  IADD3 R36, P6, R30, UR8, RZ ;  /* 0x000000081e247c10 */ /* 0x000fe2000ffde0ff */
[----:B------:R-:W-:Y:S01]  /*3900*/  FFMA R27, R190, R13, R27 ;  /* 0x0000000dbe1b7223 */ /* 0x000fe2000000001b */
[----:B0-----:R-:W-:Y:S01]  /*3910*/  IMAD.X R35, R23, 0x1, R37, P5 ;  /* 0x0000000117237824 */ /* 0x001fe200028e0625 */
[----:B------:R-:W-:Y:S02]  /*3920*/  ISETP.GT.AND P4, PT, R42, RZ, P1 ;  /* 0x000000ff2a00720c */ /* 0x000fe40000f84270 */
[----:B------:R-:W-:Y:S02]  /*3930*/  ISETP.GT.AND P0, PT, R5, 0x19, PT ;  /* 0x000000190500780c */ /* 0x000fe40003f04270 */
[----:B------:R0:W-:Y:S01]  /*3940*/  @P2 STG.E desc[UR18][R34.64], R27 ;  /* 0x0000001b22002986 */ /* 0x0001e2000c101912 */
[----:B------:R-:W-:-:S02]  /*3950*/  IADD3 R26, P5, R24, R4, RZ ;  /* 0x00000004181a7210 */ /* 0x000fc40007fbe0ff */
[----:B------:R-:W-:-:S06]  /*3960*/  IADD3.X R37, R31, UR9, RZ, P6, !PT ;  /* 0x000000091f257c10 */ /* 0x000fcc000b7fe4ff */
[----:B------:R-:W-:Y:S05]  /*3970*/  @!P4 BRA `(.L_x_53) ;  /* 0x000000000004c947 */ /* 0x000fea0003800000 */
[----:B------:R4:W5:Y:S02]  /*3980*/  LDG.E.LTC128B R43, desc[UR18][R36.64] ;  /* 0x00000012242b7981 */ /* 0x000964000c1e1920 */
.L_x_53:
[----:B------:R-:W-:Y:S05]  /*3990*/  BSYNC B1 ;  /* 0x0000000000017941 */ /* 0x000fea0003800000 */
.L_x_52:
[----:B0----5:R-:W-:Y:S01]  /*39a0*/  FMUL R35, R43, R12 ;  /* 0x0000000c2b237220 */ /* 0x021fe20000400000 */
[----:B------:R-:W-:Y:S01]  /*39b0*/  IMAD.X R27, R25, 0x1, R6, P5 ;  /* 0x00000001191b7824 */ /* 0x000fe200028e0606 */
[----:B------:R-:W-:Y:S01]  /*39c0*/  ISETP.GT.AND P2, PT, R42, RZ, P0 ;  /* 0x000000ff2a00720c */ /* 0x000fe20000744270 */
[----:B------:R-:W-:Y:S01]  /*39d0*/  BSSY B1, `(.L_x_54) ;  /* 0x0000008000017945 */ /* 0x000fe20003800000 */
[----:B------:R-:W-:Y:S01]  /*39e0*/  FFMA R35, R188, R13, R35 ;  /* 0x0000000dbc237223 */ /* 0x000fe20000000023 */
[----:B--2---:R-:W-:Y:S02]  /*39f0*/  IADD3 R38, P6, R32, UR8, RZ ;  /* 0x0000000820267c10 */ /* 0x004fe4000ffde0ff */
[----:B------:R-:W-:Y:S02]  /*3a00*/  IADD3 R34, P5, R28, R4, RZ ;  /* 0x000000041c227210 */ /* 0x000fe40007fbe0ff */
[----:B------:R0:W-:Y:S01]  /*3a10*/  @P4 STG.E desc[UR18][R26.64], R35 ;  /* 0x000000231a004986 */ /* 0x0001e2000c101912 */
[----:B------:R-:W-:-:S05]  /*3a20*/  IADD3.X R39, R33, UR9, RZ, P6, !PT ;  /* 0x0000000921277c10 */ /* 0x000fca000b7fe4ff */
[----:B------:R-:W-:Y:S05]  /*3a30*/  @!P2 BRA `(.L_x_55) ;  /* 0x000000000004a947 */ /* 0x000fea0003800000 */
[----:B------:R2:W5:Y:S02]  /*3a40*/  LDG.E.LTC128B R43, desc[UR18][R38.64] ;  /* 0x00000012262b7981 */ /* 0x000564000c1e1920 */
.L_x_55:
[----:B------:R-:W-:Y:S05]  /*3a50*/  BSYNC B1 ;  /* 0x0000000000017941 */ /* 0x000fea0003800000 */
.L_x_54:
[----:B-----5:R-:W-:Y:S01]  /*3a60*/  FMUL R41, R43, R12 ;  /* 0x0000000c2b297220 */ /* 0x020fe20000400000 */
[----:B0-----:R-:W-:Y:S01]  /*3a70*/  IMAD.X R35, R29, 0x1, R6, P5 ;  /* 0x000000011d237824 */ /* 0x001fe200028e0606 */
[----:B------:R-:W-:Y:S01]  /*3a80*/  ISETP.GT.AND P1, PT, R42, 0x8, P1 ;  /* 0x000000082a00780c */ /* 0x000fe20000f24270 */
[----:B------:R-:W-:Y:S01]  /*3a90*/  BSSY B1, `(.L_x_56) ;  /* 0x0000008000017945 */ /* 0x000fe20003800000 */
[----:B------:R-:W-:Y:S01]  /*3aa0*/  FFMA R41, R186, R13, R41 ;  /* 0x0000000dba297223 */ /* 0x000fe20000000029 */
[----:B-1----:R-:W-:Y:S02]  /*3ab0*/  IADD3 R30, P4, R30, UR6, RZ ;  /* 0x000000061e1e7c10 */ /* 0x002fe4000ff9e0ff */
[----:B------:R-:W-:Y:S02]  /*3ac0*/  IADD3 R40, P5, R24, R21, RZ ;  /* 0x0000001518287210 */ /* 0x000fe40007fbe0ff */
[----:B------:R0:W-:Y:S01]  /*3ad0*/  @P2 STG.E desc[UR18][R34.64], R41 ;  /* 0x0000002922002986 */ /* 0x0001e2000c101912 */
[----:B------:R-:W-:-:S05]  /*3ae0*/  IADD3.X R31, R31, UR7, RZ, P4, !PT ;  /* 0x000000071f1f7c10 */ /* 0x000fca000a7fe4ff */
[----:B------:R-:W-:Y:S05]  /*3af0*/  @!P1 BRA `(.L_x_57) ;  /* 0x0000000000049947 */ /* 0x000fea0003800000 */
[----:B------:R1:W5:Y:S02]  /*3b00*/  LDG.E.LTC128B R43, desc[UR18][R30.64] ;  /* 0x000000121e2b7981 */ /* 0x000364000c1e1920 */
.L_x_57:
[----:B------:R-:W-:Y:S05]  /*3b10*/  BSYNC B1 ;  /* 0x0000000000017941 */ /* 0x000fea0003800000 */
.L_x_56:
[----:B-1---5:R-:W-:Y:S01]  /*3b20*/  FMUL R31, R43, R12 ;  /* 0x0000000c2b1f7220 */ /* 0x022fe20000400000 */
        /* <DEDUP_REMOVED lines=9> */
.L_x_59:
[----:B------:R-:W-:Y:S05]  /*3bc0*/  BSYNC B1 ;  /* 0x0000000000017941 */ /* 0x000fea0003800000 */
.L_x_58:
[----:B-1---5:R-:W-:Y:S01]  /*3bd0*/  FMUL R25, R43, R12 ;  /* 0x0000000c2b197220 */ /* 0x022fe20000400000 */
[----:B------:R-:W-:Y:S01]  /*3be0*/  IADD3 R24, P5, R28, R21, RZ ;  /* 0x000000151c187210 */ /* 0x000fe20007fbe0ff */
[----:B------:R-:W-:Y:S01]  /*3bf0*/  BSSY B1, `(.L_x_60) ;  /* 0x000000c000017945 */ /* 0x000fe20003800000 */
[----:B------:R-:W-:Y:S01]  /*3c00*/  ISETP.GT.AND P1, PT, R5, 0x20, PT ;  /* 0x000000200500780c */ /* 0x000fe20003f24270 */
[----:B0-----:R-:W-:Y:S01]  /*3c10*/  FFMA R31, R182, R13, R25 ;  /* 0x0000000db61f7223 */ /* 0x001fe20000000019 */
[----:B------:R-:W-:Y:S01]  /*3c20*/  IADD3 R28, P6, R36, UR8, RZ ;  /* 0x00000008241c7c10 */ /* 0x000fe2000ffde0ff */
[----:B------:R-:W-:Y:S01]  /*3c30*/  IMAD.X R25, R29, 0x1, R23, P5 ;  /* 0x000000011d197824 */ /* 0x000fe200028e0617 */
[----:B------:R-:W-:Y:S02]  /*3c40*/  ISETP.GT.AND P4, PT, R42, RZ, P1 ;  /* 0x000000ff2a00720c */ /* 0x000fe40000f84270 */
[----:B------:R-:W-:Y:S02]  /*3c50*/  ISETP.GT.AND P0, PT, R5, 0x21, PT ;  /* 0x000000210500780c */ /* 0x000fe40003f04270 */
[----:B------:R0:W-:Y:S01]  /*3c60*/  @P2 STG.E desc[UR18][R24.64], R31 ;  /* 0x0000001f18002986 */ /* 0x0001e2000c101912 */
[----:B------:R-:W-:-:S02]  /*3c70*/  IADD3 R30, P5, R26, R4, RZ ;  /* 0x000000041a1e7210 */ /* 0x000fc40007fbe0ff */
[----:B------:R-:W-:-:S06]  /*3c80*/  IADD3.X R29, R37, UR9, RZ, P6, !PT ;  /* 0x00000009251d7c10 */ /* 0x000fcc000b7fe4ff */
[----:B------:R-:W-:Y:S05]  /*3c90*/  @!P4 BRA `(.L_x_61) ;  /* 0x000000000004c947 */ /* 0x000fea0003800000 */
[----:B------:R1:W5:Y:S02]  /*3ca0*/  LDG.E.LTC128B R43, desc[UR18][R28.64] ;  /* 0x000000121c2b7981 */ /* 0x000364000c1e1920 */
.L_x_61:
[----:B------:R-:W-:Y:S05]  /*3cb0*/  BSYNC B1 ;  /* 0x0000000000017941 */ /* 0x000fea0003800000 */
.L_x_60:
[----:B0----5:R-:W-:Y:S01]  /*3cc0*/  FMUL R25, R43, R12 ;  /* 0x0000000c2b197220 */ /* 0x021fe20000400000 */
[----:B------:R-:W-:Y:S01]  /*3cd0*/  IMAD.X R31, R27, 0x1, R6, P5 ;  /* 0x000000011b1f7824 */ /* 0x000fe200028e0606 */
[----:B------:R-:W-:Y:S01]  /*3ce0*/  ISETP.GT.AND P2, PT, R42, RZ, P0 ;  /* 0x000000ff2a00720c */ /* 0x000fe20000744270 */
[----:B------:R-:W-:Y:S01]  /*3cf0*/  BSSY B1, `(.L_x_62) ;  /* 0x0000008000017945 */ /* 0x000fe20003800000 */
[----:B---3--:R-:W-:Y:S01]  /*3d00*/  FFMA R33, R180, R13, R25 ;  /* 0x0000000db4217223 */ /* 0x008fe20000000019 */
[----:B------:R-:W-:Y:S02]  /*3d10*/  IADD3 R24, P6, R38, UR8, RZ ;  /* 0x0000000826187c10 */ /* 0x000fe4000ffde0ff */
[----:B------:R-:W-:Y:S02]  /*3d20*/  IADD3 R32, P5, R34, R4, RZ ;  /* 0x0000000422207210 */ /* 0x000fe40007fbe0ff */
[----:B------:R0:W-:Y:S01]  /*3d30*/  @P4 STG.E desc[UR18][R30.64], R33 ;  /* 0x000000211e004986 */ /* 0x0001e2000c101912 */
[----:B------:R-:W-:-:S05]  /*3d40*/  IADD3.X R25, R39, UR9, RZ, P6, !PT ;  /* 0x0000000927197c10 */ /* 0x000fca000b7fe4ff */
[----:B------:R-:W-:Y:S05]  /*3d50*/  @!P2 BRA `(.L_x_63) ;  /* 0x000000000004a947 */ /* 0x000fea0003800000 */
[----:B------:R3:W5:Y:S02]  /*3d60*/  LDG.E.LTC128B R43, desc[UR18][R24.64] ;  /* 0x00000012182b7981 */ /* 0x000764000c1e1920 */
.L_x_63:
[----:B------:R-:W-:Y:S05]  /*3d70*/  BSYNC B1 ;  /* 0x0000000000017941 */ /* 0x000fea0003800000 */
.L_x_62:
[----:B-----5:R-:W-:Y:S01]  /*3d80*/  FMUL R41, R43, R12 ;  /* 0x0000000c2b297220 */ /* 0x020fe20000400000 */
[----:B0-----:R-:W-:Y:S01]  /*3d90*/  IMAD.X R33, R35, 0x1, R6, P5 ;  /* 0x0000000123217824 */ /* 0x001fe200028e0606 */
[----:B------:R-:W-:Y:S01]  /*3da0*/  ISETP.GT.AND P1, PT, R42, 0x8, P1 ;  /* 0x000000082a00780c */ /* 0x000fe20000f24270 */
[----:B------:R-:W-:Y:S01]  /*3db0*/  BSSY B1, `(.L_x_64) ;  /* 0x0000008000017945 */ /* 0x000fe20003800000 */
[----:B------:R-:W-:Y:S01]  /*3dc0*/  FFMA R41, R178, R13, R41 ;  /* 0x0000000db2297223 */ /* 0x000fe20000000029 */
[----:B----4-:R-:W-:Y:S02]  /*3dd0*/  IADD3 R36, P4, R36, UR6, RZ ;  /* 0x0000000624247c10 */ /* 0x010fe4000ff9e0ff */
[----:B------:R-:W-:Y:S02]  /*3de0*/  IADD3 R40, P5, R26, R21, RZ ;  /* 0x000000151a287210 */ /* 0x000fe40007fbe0ff */
[----:B------:R0:W-:Y:S01]  /*3df0*/  @P2 STG.E desc[UR18][R32.64], R41 ;  /* 0x0000002920002986 */ /* 0x0001e2000c101912 */
[----:B------:R-:W-:-:S05]  /*3e00*/  IADD3.X R37, R37, UR7, RZ, P4, !PT ;  /* 0x0000000725257c10 */ /* 0x000fca000a7fe4ff */
[----:B------:R-:W-:Y:S05]  /*3e10*/  @!P1 BRA `(.L_x_65) ;  /* 0x0000000000049947 */ /* 0x000fea0003800000 */
[----:B------:R4:W5:Y:S02]  /*3e20*/  LDG.E.LTC128B R43, desc[UR18][R36.64] ;  /* 0x00000012242b7981 */ /* 0x000964000c1e1920 */
.L_x_65:
[----:B------:R-:W-:Y:S05]  /*3e30*/  BSYNC B1 ;  /* 0x0000000000017941 */ /* 0x000fea0003800000 */
.L_x_64:
        /* <DEDUP_REMOVED lines=10> */
.L_x_67:
[----:B------:R-:W-:Y:S05]  /*3ee0*/  BSYNC B1 ;  /* 0x0000000000017941 */ /* 0x000fea0003800000 */
.L_x_66:
[----:B----45:R-:W-:Y:S01]  /*3ef0*/  FMUL R27, R43, R12 ;  /* 0x0000000c2b1b7220 */ /* 0x030fe20000400000 */
        /* <DEDUP_REMOVED lines=13> */
.L_x_69:
[----:B------:R-:W-:Y:S05]  /*3fd0*/  BSYNC B1 ;  /* 0x0000000000017941 */ /* 0x000fea0003800000 */
.L_x_68:
[----:B0----5:R-:W-:Y:S01]  /*3fe0*/  FMUL R27, R43, R12 ;  /* 0x0000000c2b1b7220 */ /* 0x021fe20000400000 */
[----:B------:R-:W-:Y:S01]  /*3ff0*/  IMAD.X R37, R31, 0x1, R6, P5 ;  /* 0x000000011f257824 */ /* 0x000fe200028e0606 */
[----:B------:R-:W-:Y:S01]  /*4000*/  ISETP.GT.AND P2, PT, R42, RZ, P0 ;  /* 0x000000ff2a00720c */ /* 0x000fe20000744270 */
[----:B------:R-:W-:Y:S01]  /*4010*/  BSSY B1, `(.L_x_70) ;  /* 0x0000008000017945 */ /* 0x000fe20003800000 */
[----:B--2---:R-:W-:Y:S01]  /*4020*/  FFMA R39, R172, R13, R27 ;  /* 0x0000000dac277223 */ /* 0x004fe2000000001b */
[----:B------:R-:W-:Y:S02]  /*4030*/  IADD3 R26, P6, R24, UR8, RZ ;  /* 0x00000008181a7c10 */ /* 0x000fe4000ffde0ff */
[----:B------:R-:W-:Y:S02]  /*4040*/  IADD3 R38, P5, R32, R4, RZ ;  /* 0x0000000420267210 */ /* 0x000fe40007fbe0ff */
[----:B------:R0:W-:Y:S01]  /*4050*/  @P4 STG.E desc[UR18][R36.64], R39 ;  /* 0x0000002724004986 */ /* 0x0001e2000c101912 */
[----:B------:R-:W-:-:S05]  /*4060*/  IADD3.X R27, R25, UR9, RZ, P6, !PT ;  /* 0x00000009191b7c10 */ /* 0x000fca000b7fe4ff */
[----:B------:R-:W-:Y:S05]  /*4070*/  @!P2 BRA `(.L_x_71) ;  /* 0x000000000004a947 */ /* 0x000fea0003800000 */
[----:B------:R2:W5:Y:S02]  /*4080*/  LDG.E.LTC128B R43, desc[UR18][R26.64] ;  /* 0x000000121a2b7981 */ /* 0x000564000c1e1920 */
.L_x_71:
[----:B------:R-:W-:Y:S05]  /*4090*/  BSYNC B1 ;  /* 0x0000000000017941 */ /* 0x000fea0003800000 */
.L_x_70:
        /* <DEDUP_REMOVED lines=11> */
.L_x_73:
[----:B------:R-:W-:Y:S05]  /*4150*/  BSYNC B1 ;  /* 0x0000000000017941 */ /* 0x000fea0003800000 */
.L_x_72:
[----:B-1---5:R-:W-:Y:S01]  /*4160*/  FMUL R29, R43, R12 ;  /* 0x0000000c2b1d7220 */ /* 0x022fe20000400000 */
[----:B0-----:R-:W-:Y:S01]  /*4170*/  IMAD.X R41, R31, 0x1, R23, P5 ;  /* 0x000000011f297824 */ /* 0x001fe200028e0617 */
[----:B------:R-:W-:Y:S01]  /*4180*/  ISETP.GT.AND P2, PT, R42, 0x8, P0 ;  /* 0x000000082a00780c */ /* 0x000fe20000744270 */
[----:B------:R-:W-:Y:S01]  /*4190*/  BSSY B1, `(.L_x_74) ;  /* 0x0000007000017945 */ /* 0x000fe20003800000 */
[----:B------:R-:W-:Y:S01]  /*41a0*/  FFMA R29, R168, R13, R29 ;  /* 0x0000000da81d7223 */ /* 0x000fe2000000001d */
[----:B---3--:R-:W-:-:S04]  /*41b0*/  IADD3 R24, P0, R24, UR6, RZ ;  /* 0x0000000618187c10 */ /* 0x008fc8000ff1e0ff */
[----:B------:R0:W-:Y:S01]  /*41c0*/  @P1 STG.E desc[UR18][R40.64], R29 ;  /* 0x0000001d28001986 */ /* 0x0001e2000c101912 */
[----:B------:R-:W-:-:S05]  /*41d0*/  IADD3.X R25, R25, UR7, RZ, P0, !PT ;  /* 0x0000000719197c10 */ /* 0x000fca00087fe4ff */
[----:B------:R-:W-:Y:S05]  /*41e0*/  @!P2 BRA `(.L_x_75) ;  /* 0x000000000004a947 */ /* 0x000fea0003800000 */
[----:B------:R1:W5:Y:S02]  /*41f0*/  LDG.E.LTC128B R43, desc[UR18][R24.64] ;  /* 0x00000012182b7981 */ /* 0x000364000c1e1920 */
.L_x_75:
[----:B------:R-:W-:Y:S05]  /*4200*/  BSYNC B1 ;  /* 0x0000000000017941 */ /* 0x000fea0003800000 */
.L_x_74:
[----:B-1---5:R-:W-:Y:S01]  /*4210*/  FMUL R25, R43, R12 ;  /* 0x0000000c2b197220 */ /* 0x022fe20000400000 */
[----:B------:R-:W-:Y:S01]  /*4220*/  IADD3 R24, P5, R32, R21, RZ ;  /* 0x0000001520187210 */ /* 0x000fe20007fbe0ff */
[----:B------:R-:W-:Y:S01]  /*4230*/  BSSY B1, `(.L_x_76) ;  /* 0x000000c000017945 */ /* 0x000fe20003800000 */
[----:B------:R-:W-:Y:S01]  /*4240*/  ISETP.GT.AND P1, PT, R5, 0x30, PT ;  /* 0x000000300500780c */ /* 0x000fe20003f24270 */
[----:B------:R-:W-:Y:S01]  /*4250*/  FFMA R31, R166, R13, R25 ;  /* 0x0000000da61f7223 */ /* 0x000fe20000000019 */
[----:B------:R-:W-:Y:S01]  /*4260*/  IADD3 R28, P6, R34, UR8, RZ ;  /* 0x00000008221c7c10 */ /* 0x000fe2000ffde0ff */
[----:B------:R-:W-:Y:S01]  /*4270*/  IMAD.X R25, R33, 0x1, R23, P5 ;  /* 0x0000000121197824 */ /* 0x000fe200028e0617 */
[----:B------:R-:W-:Y:S02]  /*4280*/  ISETP.GT.AND P4, PT, R42, RZ, P1 ;  /* 0x000000ff2a00720c */ /* 0x000fe40000f84270 */
[----:B------:R-:W-:Y:S02]  /*4290*/  ISETP.GT.AND P0, PT, R5, 0x31, PT ;  /* 0x000000310500780c */ /* 0x000fe40003f04270 */
[----:B------:R1:W-:Y:S01]  /*42a0*/  @P2 STG.E desc[UR18][R24.64], R31 ;  /* 0x0000001f18002986 */ /* 0x0003e2000c101912 */
[----:B------:R-:W-:-:S02]  /*42b0*/  IADD3 R30, P5, R36, R4, RZ ;  /* 0x00000004241e7210 */ /* 0x000fc40007fbe0ff */
[----:B0-----:R-:W-:-:S06]  /*42c0*/  IADD3.X R29, R35, UR9, RZ, P6, !PT ;  /* 0x00000009231d7c10 */ /* 0x001fcc000b7fe4ff */
[----:B------:R-:W-:Y:S05]  /*42d0*/  @!P4 BRA `(.L_x_77) ;  /* 0x000000000004c947 */ /* 0x000fea0003800000 */
[----:B------:R0:W5:Y:S02]  /*42e0*/  LDG.E.LTC128B R43, desc[UR18][R28.64] ;  /* 0x000000121c2b7981 */ /* 0x000164000c1e1920 */
.L_x_77:
[----:B------:R-:W-:Y:S05]  /*42f0*/  BSYNC B1 ;  /* 0x0000000000017941 */ /* 0x000fea0003800000 */
.L_x_76:
[----:B-1---5:R-:W-:Y:S01]  /*4300*/  FMUL R25, R43, R12 ;  /* 0x0000000c2b197220 */ /* 0x022fe20000400000 */
        /* <DEDUP_REMOVED lines=10> */
.L_x_79:
[----:B------:R-:W-:Y:S05]  /*43b0*/  BSYNC B1 ;  /* 0x0000000000017941 */ /* 0x000fea0003800000 */
.L_x_78:
[----:B-----5:R-:W-:Y:S01]  /*43c0*/  FMUL R41, R43, R12 ;  /* 0x0000000c2b297220 */ /* 0x020fe20000400000 */
[----:B-1----:R-:W-:Y:S01]  /*43d0*/  IMAD.X R33, R39, 0x1, R6, P5 ;  /* 0x0000000127217824 */ /* 0x002fe200028e0606 */
        /* <DEDUP_REMOVED lines=9> */
.L_x_81:
[----:B------:R-:W-:Y:S05]  /*4470*/  BSYNC B1 ;  /* 0x0000000000017941 */ /* 0x000fea0003800000 */
.L_x_80:
[----:B----45:R-:W-:Y:S01]  /*4480*/  FMUL R35, R43, R12 ;  /* 0x0000000c2b237220 */ /* 0x030fe20000400000 */
[----:B-1----:R-:W-:Y:S01]  /*4490*/  IMAD.X R41, R37, 0x1, R23, P5 ;  /* 0x0000000125297824 */ /* 0x002fe200028e0617 */
[----:B------:R-:W-:Y:S01]  /*44a0*/  ISETP.GT.AND P2, PT, R42, 0x8, P0 ;  /* 0x000000082a00780c */ /* 0x000fe20000744270 */
[----:B------:R-:W-:Y:S01]  /*44b0*/  BSSY B1, `(.L_x_82) ;  /* 0x0000007000017945 */ /* 0x000fe20003800000 */
[----:B------:R-:W-:Y:S01]  /*44c0*/  FFMA R35, R160, R13, R35 ;  /* 0x0000000da0237223 */ /* 0x000fe20000000023 */
[----:B--2---:R-:W-:-:S04]  /*44d0*/  IADD3 R26, P0, R26, UR6, RZ ;  /* 0x000000061a1a7c10 */ /* 0x004fc8000ff1e0ff */
[----:B------:R1:W-:Y:S01]  /*44e0*/  @P1 STG.E desc[UR18][R40.64], R35 ;  /* 0x0000002328001986 */ /* 0x0003e2000c101912 */
[----:B------:R-:W-:-:S05]  /*44f0*/  IADD3.X R27, R27, UR7, RZ, P0, !PT ;  /* 0x000000071b1b7c10 */ /* 0x000fca00087fe4ff */
[----:B------:R-:W-:Y:S05]  /*4500*/  @!P2 BRA `(.L_x_83) ;  /* 0x000000000004a947 */ /* 0x000fea0003800000 */
[----:B------:R2:W5:Y:S02]  /*4510*/  LDG.E.LTC128B R43, desc[UR18][R26.64] ;  /* 0x000000121a2b7981 */ /* 0x000564000c1e1920 */
.L_x_83:
[----:B------:R-:W-:Y:S05]  /*4520*/  BSYNC B1 ;  /* 0x0000000000017941 */ /* 0x000fea0003800000 */
.L_x_82:
[----:B--2--5:R-:W-:Y:S01]  /*4530*/  FMUL R27, R43, R12 ;  /* 0x0000000c2b1b7220 */ /* 0x024fe20000400000 */
        /* <DEDUP_REMOVED lines=10> */
[----:B-1----:R-:W-:-:S06]  /*45e0*/  IADD3.X R35, R29, UR9, RZ, P6, !PT ;  /* 0x000000091d237c10 */ /* 0x002fcc000b7fe4ff */
[----:B------:R-:W-:Y:S05]  /*45f0*/  @!P4 BRA `(.L_x_85) ;  /* 0x000000000004c947 */ /* 0x000fea0003800000 */
[----:B------:R1:W5:Y:S02]  /*4600*/  LDG.E.LTC128B R43, desc[UR18][R34.64] ;  /* 0x00000012222b7981 */ /* 0x000364000c1e1920 */
.L_x_85:
[----:B------:R-:W-:Y:S05]  /*4610*/  BSYNC B1 ;  /* 0x0000000000017941 */ /* 0x000fea0003800000 */
.L_x_84:
[----:B--2--5:R-:W-:Y:S01]  /*4620*/  FMUL R27, R43, R12 ;  /* 0x0000000c2b1b7220 */ /* 0x024fe20000400000 */
        /* <DEDUP_REMOVED lines=10> */
.L_x_87:
[----:B------:R-:W-:Y:S05]  /*46d0*/  BSYNC B1 ;  /* 0x0000000000017941 */ /* 0x000fea0003800000 */
.L_x_86:
[----:B-----5:R-:W-:Y:S01]  /*46e0*/  FMUL R41, R43, R12 ;  /* 0x0000000c2b297220 */ /* 0x020fe20000400000 */
[----:B--2---:R-:W-:Y:S01]  /*46f0*/  IMAD.X R39, R33, 0x1, R6, P5 ;  /* 0x0000000121277824 */ /* 0x004fe200028e0606 */
[----:B------:R-:W-:Y:S01]  /*4700*/  ISETP.GT.AND P1, PT, R42, 0x8, P1 ;  /* 0x000000082a00780c */ /* 0x000fe20000f24270 */
[----:B------:R-:W-:Y:S01]  /*4710*/  BSSY B1, `(.L_x_88) ;  /* 0x0000008000017945 */ /* 0x000fe20003800000 */
[----:B------:R-:W-:Y:S01]  /*4720*/  FFMA R41, R154, R13, R41 ;  /* 0x0000000d9a297223 */ /* 0x000fe20000000029 */
[----:B0-----:R-:W-:Y:S02]  /*4730*/  IADD3 R28, P4, R28, UR6, RZ ;  /* 0x000000061c1c7c10 */ /* 0x001fe4000ff9e0ff */
[----:B------:R-:W-:Y:S02]  /*4740*/  IADD3 R40, P5, R30, R21, RZ ;  /* 0x000000151e287210 */ /* 0x000fe40007fbe0ff */
[----:B------:R0:W-:Y:S01]  /*4750*/  @P2 STG.E desc[UR18][R38.64], R41 ;  /* 0x0000002926002986 */ /* 0x0001e2000c101912 */
[----:B------:R-:W-:-:S05]  /*4760*/  IADD3.X R29, R29, UR7, RZ, P4, !PT ;  /* 0x000000071d1d7c10 */ /* 0x000fca000a7fe4ff */
[----:B------:R-:W-:Y:S05]  /*4770*/  @!P1 BRA `(.L_x_89) ;  /* 0x0000000000049947 */ /* 0x000fea0003800000 */
[----:B------:R2:W5:Y:S02]  /*4780*/  LDG.E.LTC128B R43, desc[UR18][R28.64] ;  /* 0x000000121c2b7981 */ /* 0x000564000c1e1920 */
.L_x_89:
[----:B------:R-:W-:Y:S05]  /*4790*/  BSYNC B1 ;  /* 0x0000000000017941 */ /* 0x000fea0003800000 */
.L_x_88:
[----:B--2--5:R-:W-:Y:S01]  /*47a0*/  FMUL R29, R43, R12 ;  /* 0x0000000c2b1d7220 */ /* 0x024fe20000400000 */
        /* <DEDUP_REMOVED lines=9> */
.L_x_91:
[----:B------:R-:W-:Y:S05]  /*4840*/  BSYNC B1 ;  /* 0x0000000000017941 */ /* 0x000fea0003800000 */
.L_x_90:
        /* <DEDUP_REMOVED lines=14> */
.L_x_93:
[----:B------:R-:W-:Y:S05]  /*4930*/  BSYNC B1 ;  /* 0x0000000000017941 */ /* 0x000fea0003800000 */
.L_x_92:
        /* <DEDUP_REMOVED lines=11> */
.L_x_95:
[----:B------:R-:W-:Y:S05]  /*49f0*/  BSYNC B1 ;  /* 0x0000000000017941 */ /* 0x000fea0003800000 */
.L_x_94:
[----:B-----5:R-:W-:Y:S01]  /*4a00*/  FMUL R41, R43, R12 ;  /* 0x0000000c2b297220 */ /* 0x020fe20000400000 */
[----:B--2---:R-:W-:Y:S01]  /*4a10*/  IMAD.X R33, R39, 0x1, R6, P5 ;  /* 0x0000000127217824 */ /* 0x004fe200028e0606 */
        /* <DEDUP_REMOVED lines=9> */
.L_x_97:
[----:B------:R-:W-:Y:S05]  /*4ab0*/  BSYNC B1 ;  /* 0x0000000000017941 */ /* 0x000fea0003800000 */
.L_x_96:
[----:B--2--5:R-:W-:Y:S01]  /*4ac0*/  FMUL R35, R43, R12 ;  /* 0x0000000c2b237220 */ /* 0x024fe20000400000 */
[----:B-1----:R-:W-:Y:S01]  /*4ad0*/  IMAD.X R41, R37, 0x1, R23, P5 ;  /* 0x0000000125297824 */ /* 0x002fe200028e0617 */
[----:B------:R-:W-:Y:S01]  /*4ae0*/  ISETP.GT.AND P2, PT, R42, 0x8, P0 ;  /* 0x000000082a00780c */ /* 0x000fe20000744270 */
[----:B------:R-:W-:Y:S01]  /*4af0*/  BSSY B1, `(.L_x_98) ;  /* 0x0000007000017945 */ /* 0x000fe20003800000 */
[----:B------:R-:W-:Y:S01]  /*4b00*/  FFMA R35, R144, R13, R35 ;  /* 0x0000000d90237223 */ /* 0x000fe20000000023 */
[----:B----4-:R-:W-:-:S04]  /*4b10*/  IADD3 R26, P0, R26, UR6, RZ ;  /* 0x000000061a1a7c10 */ /* 0x010fc8000ff1e0ff */
[----:B------:R1:W-:Y:S01]  /*4b20*/  @P1 STG.E desc[UR18][R40.64], R35 ;  /* 0x0000002328001986 */ /* 0x0003e2000c101912 */
[----:B------:R-:W-:-:S05]  /*4b30*/  IADD3.X R27, R27, UR7, RZ, P0, !PT ;  /* 0x000000071b1b7c10 */ /* 0x000fca00087fe4ff */
[----:B------:R-:W-:Y:S05]  /*4b40*/  @!P2 BRA `(.L_x_99) ;  /* 0x000000000004a947 */ /* 0x000fea0003800000 */
[----:B------:R2:W5:Y:S02]  /*4b50*/  LDG.E.LTC128B R43, desc[UR18][R26.64] ;  /* 0x000000121a2b7981 */ /* 0x000564000c1e1920 */
.L_x_99:
[----:B------:R-:W-:Y:S05]  /*4b60*/  BSYNC B1 ;  /* 0x0000000000017941 */ /* 0x000fea0003800000 */
.L_x_98:
        /* <DEDUP_REMOVED lines=14> */
.L_x_101:
[----:B------:R-:W-:Y:S05]  /*4c50*/  BSYNC B1 ;  /* 0x0000000000017941 */ /* 0x000fea0003800000 */
.L_x_100:
        /* <DEDUP_REMOVED lines=11> */
.L_x_103:
[----:B------:R-:W-:Y:S05]  /*4d10*/  BSYNC B1 ;  /* 0x0000000000017941 */ /* 0x000fea0003800000 */
.L_x_102:
        /* <DEDUP_REMOVED lines=11> */
.L_x_105:
[----:B------:R-:W-:Y:S05]  /*4dd0*/  BSYNC B1 ;  /* 0x0000000000017941 */ /* 0x000fea0003800000 */
.L_x_104:
        /* <DEDUP_REMOVED lines=10> */
.L_x_107:
[----:B------:R-:W-:Y:S05]  /*4e80*/  BSYNC B1 ;  /* 0x0000000000017941 */ /* 0x000fea0003800000 */
.L_x_106:
        /* <DEDUP_REMOVED lines=14> */
.L_x_109:
[----:B------:R-:W-:Y:S05]  /*4f70*/  BSYNC B1 ;  /* 0x0000000000017941 */ /* 0x000fea0003800000 */
.L_x_108:
        /* <DEDUP_REMOVED lines=11> */
.L_x_111:
[----:B------:R-:W-:Y:S05]  /*5030*/  BSYNC B1 ;  /* 0x0000000000017941 */ /* 0x000fea0003800000 */
.L_x_110:
        /* <DEDUP_REMOVED lines=11> */
.L_x_113:
[----:B------:R-:W-:Y:S05]  /*50f0*/  BSYNC B1 ;  /* 0x0000000000017941 */ /* 0x000fea0003800000 */
.L_x_112:
        /* <DEDUP_REMOVED lines=10> */
.L_x_115:
[----:B------:R-:W-:Y:S05]  /*51a0*/  BSYNC B1 ;  /* 0x0000000000017941 */ /* 0x000fea0003800000 */
.L_x_114:
        /* <DEDUP_REMOVED lines=14> */
.L_x_117:
[----:B------:R-:W-:Y:S05]  /*5290*/  BSYNC B1 ;  /* 0x0000000000017941 */ /* 0x000fea0003800000 */
.L_x_116:
        /* <DEDUP_REMOVED lines=11> */
.L_x_119:
[----:B------:R-:W-:Y:S05]  /*5350*/  BSYNC B1 ;  /* 0x0000000000017941 */ /* 0x000fea0003800000 */
.L_x_118:
        /* <DEDUP_REMOVED lines=11> */
.L_x_121:
[----:B------:R-:W-:Y:S05]  /*5410*/  BSYNC B1 ;  /* 0x0000000000017941 */ /* 0x000fea0003800000 */
.L_x_120:
        /* <DEDUP_REMOVED lines=10> */
.L_x_123:
[----:B------:R-:W-:Y:S05]  /*54c0*/  BSYNC B1 ;  /* 0x0000000000017941 */ /* 0x000fea0003800000 */
.L_x_122:
        /* <DEDUP_REMOVED lines=14> */
.L_x_125:
[----:B------:R-:W-:Y:S05]  /*55b0*/  BSYNC B1 ;  /* 0x0000000000017941 */ /* 0x000fea0003800000 */
.L_x_124:
        /* <DEDUP_REMOVED lines=11> */
.L_x_127:
[----:B------:R-:W-:Y:S05]  /*5670*/  BSYNC B1 ;  /* 0x0000000000017941 */ /* 0x000fea0003800000 */
.L_x_126:
        /* <DEDUP_REMOVED lines=11> */
.L_x_129:
[----:B------:R-:W-:Y:S05]  /*5730*/  BSYNC B1 ;  /* 0x0000000000017941 */ /* 0x000fea0003800000 */
.L_x_128:
        /* <DEDUP_REMOVED lines=10> */
.L_x_131:
[----:B------:R-:W-:Y:S05]  /*57e0*/  BSYNC B1 ;  /* 0x0000000000017941 */ /* 0x000fea0003800000 */
.L_x_130:
        /* <DEDUP_REMOVED lines=14> */
.L_x_133:
[----:B------:R-:W-:Y:S05]  /*58d0*/  BSYNC B1 ;  /* 0x0000000000017941 */ /* 0x000fea0003800000 */
.L_x_132:
        /* <DEDUP_REMOVED lines=11> */
.L_x_135:
[----:B------:R-:W-:Y:S05]  /*5990*/  BSYNC B1 ;  /* 0x0000000000017941 */ /* 0x000fea0003800000 */
.L_x_134:
        /* <DEDUP_REMOVED lines=11> */
.L_x_137:
[----:B------:R-:W-:Y:S05]  /*5a50*/  BSYNC B1 ;  /* 0x0000000000017941 */ /* 0x000fea0003800000 */
.L_x_136:
        /* <DEDUP_REMOVED lines=10> */
.L_x_139:
[----:B------:R-:W-:Y:S05]  /*5b00*/  BSYNC B1 ;  /* 0x0000000000017941 */ /* 0x000fea0003800000 */
.L_x_138:
[----:B--2--5:R-:W-:Y:S01]  /*5b10*/  FMUL R25, R43, R12 ;  /* 0x0000000c2b197220 */ /* 0x024fe20000400000 */
[----:B------:R-:W-:Y:S01]  /*5b20*/  IADD3 R24, P2, R32, R21, RZ ;  /* 0x0000001520187210 */ /* 0x000fe20007f5e0ff */
[----:B------:R-:W-:Y:S01]  /*5b30*/  BSSY B1, `(.L_x_140) ;  /* 0x000000c000017945 */ /* 0x000fe20003800000 */
[C---:B------:R-:W-:Y:S01]  /*5b40*/  ISETP.GT.AND P4, PT, R5.reuse, 0x70, PT ;  /* 0x000000700500780c */ /* 0x040fe20003f84270 */
[----:B------:R-:W-:Y:S01]  /*5b50*/  FFMA R31, R102, R13, R25 ;  /* 0x0000000d661f7223 */ /* 0x000fe20000000019 */
[----:B------:R-:W-:Y:S01]  /*5b60*/  ISETP.GT.AND P1, PT, R5, 0x71, PT ;  /* 0x000000710500780c */ /* 0x000fe20003f24270 */
[----:B------:R-:W-:Y:S01]  /*5b70*/  IMAD.X R25, R33, 0x1, R23, P2 ;  /* 0x0000000121197824 */ /* 0x000fe200010e0617 */
[----:B------:R-:W-:Y:S02]  /*5b80*/  ISETP.GT.AND P5, PT, R42, RZ, P4 ;  /* 0x000000ff2a00720c */ /* 0x000fe400027a4270 */
[----:B------:R-:W-:Y:S02]  /*5b90*/  IADD3 R28, P2, R34, UR8, RZ ;  /* 0x00000008221c7c10 */ /* 0x000fe4000ff5e0ff */
[----:B------:R2:W-:Y:S01]  /*5ba0*/  @P0 STG.E desc[UR18][R24.64], R31 ;  /* 0x0000001f18000986 */ /* 0x0005e2000c101912 */
[----:B------:R-:W-:-:S02]  /*5bb0*/  IADD3 R30, P6, R36, R4, RZ ;  /* 0x00000004241e7210 */ /* 0x000fc40007fde0ff */
[----:B0-----:R-:W-:-:S06]  /*5bc0*/  IADD3.X R29, R35, UR9, RZ, P2, !PT ;  /* 0x00000009231d7c10 */ /* 0x001fcc00097fe4ff */
[----:B------:R-:W-:Y:S05]  /*5bd0*/  @!P5 BRA `(.L_x_141) ;  /* 0x000000000004d947 */ /* 0x000fea0003800000 */
[----:B------:R0:W5:Y:S02]  /*5be0*/  LDG.E.LTC128B R43, desc[UR18][R28.64] ;  /* 0x000000121c2b7981 */ /* 0x000164000c1e1920 */
.L_x_141:
[----:B------:R-:W-:Y:S05]  /*5bf0*/  BSYNC B1 ;  /* 0x0000000000017941 */ /* 0x000fea0003800000 */
.L_x_140:
[----:B--2--5:R-:W-:Y:S01]  /*5c00*/  FMUL R25, R43, R12 ;  /* 0x0000000c2b197220 */ /* 0x024fe20000400000 */
[----:B------:R-:W-:Y:S01]  /*5c10*/  IMAD.X R31, R37, 0x1, R6, P6 ;  /* 0x00000001251f7824 */ /* 0x000fe200030e0606 */
[----:B------:R-:W-:Y:S01]  /*5c20*/  ISETP.GT.AND P2, PT, R42, RZ, P1 ;  /* 0x000000ff2a00720c */ /* 0x000fe20000f44270 */
[----:B------:R-:W-:Y:S01]  /*5c30*/  BSSY B1, `(.L_x_142) ;  /* 0x0000007000017945 */ /* 0x000fe20003800000 */
[----:B------:R-:W-:Y:S01]  /*5c40*/  FFMA R25, R100, R13, R25 ;  /* 0x0000000d64197223 */ /* 0x000fe20000000019 */
[----:B------:R-:W-:-:S04]  /*5c50*/  IADD3 R44, P0, R26, UR8, RZ ;  /* 0x000000081a2c7c10 */ /* 0x000fc8000ff1e0ff */
[----:B------:R2:W-:Y:S01]  /*5c60*/  @P5 STG.E desc[UR18][R30.64], R25 ;  /* 0x000000191e005986 */ /* 0x0005e2000c101912 */
[----:B------:R-:W-:-:S05]  /*5c70*/  IADD3.X R45, R27, UR9, RZ, P0, !PT ;  /* 0x000000091b2d7c10 */ /* 0x000fca00087fe4ff */
[----:B------:R-:W-:Y:S05]  /*5c80*/  @!P2 BRA `(.L_x_143) ;  /* 0x000000000004a947 */ /* 0x000fea0003800000 */
[----:B------:R3:W5:Y:S02]  /*5c90*/  LDG.E.LTC128B R43, desc[UR18][R44.64] ;  /* 0x000000122c2b7981 */ /* 0x000764000c1e1920 */
.L_x_143:
[----:B------:R-:W-:Y:S05]  /*5ca0*/  BSYNC B1 ;  /* 0x0000000000017941 */ /* 0x000fea0003800000 */
.L_x_142:
[----:B--2--5:R-:W-:Y:S01]  /*5cb0*/  FMUL R25, R43, R12 ;  /* 0x0000000c2b197220 */ /* 0x024fe20000400000 */
[----:B------:R-:W-:Y:S01]  /*5cc0*/  IADD3 R24, P5, R38, R4, RZ ;  /* 0x0000000426187210 */ /* 0x000fe20007fbe0ff */
[----:B------:R-:W-:Y:S01]  /*5cd0*/  BSSY B1, `(.L_x_144) ;  /* 0x000000b000017945 */ /* 0x000fe20003800000 */
[----:B------:R-:W-:Y:S01]  /*5ce0*/  ISETP.GT.AND P4, PT, R42, 0x8, P4 ;  /* 0x000000082a00780c */ /* 0x000fe20002784270 */
[----:B------:R-:W-:Y:S01]  /*5cf0*/  FFMA R41, R98, R13, R25 ;  /* 0x0000000d62297223 */ /* 0x000fe20000000019 */
[----:B------:R-:W-:Y:S01]  /*5d00*/  IADD3 R32, P6, R34, UR6, RZ ;  /* 0x0000000622207c10 */ /* 0x000fe2000ffde0ff */
[----:B------:R-:W-:Y:S01]  /*5d10*/  IMAD.X R25, R39, 0x1, R6, P5 ;  /* 0x0000000127197824 */ /* 0x000fe200028e0606 */
[----:B------:R-:W-:Y:S02]  /*5d20*/  ISETP.GT.AND P0, PT, R5, 0x78, PT ;  /* 0x000000780500780c */ /* 0x000fe40003f04270 */
[----:B------:R-:W-:Y:S02]  /*5d30*/  IADD3 R40, P5, R36, R21, RZ ;  /* 0x0000001524287210 */ /* 0x000fe40007fbe0ff */
[----:B------:R2:W-:Y:S01]  /*5d40*/  @P2 STG.E desc[UR18][R24.64], R41 ;  /* 0x0000002918002986 */ /* 0x0005e2000c101912 */
[----:B------:R-:W-:-:S04]  /*5d50*/  IADD3.X R33, R35, UR7, RZ, P6, !PT ;  /* 0x0000000723217c10 */ /* 0x000fc8000b7fe4ff */
[----:B------:R-:W-:Y:S06]  /*5d60*/  @!P4 BRA `(.L_x_145) ;  /* 0x000000000004c947 */ /* 0x000fec0003800000 */
[----:B------:R0:W5:Y:S02]  /*5d70*/  LDG.E.LTC128B R43, desc[UR18][R32.64] ;  /* 0x00000012202b7981 */ /* 0x000164000c1e1920 */
.L_x_145:
[----:B------:R-:W-:Y:S05]  /*5d80*/  BSYNC B1 ;  /* 0x0000000000017941 */ /* 0x000fea0003800000 */
.L_x_144:
[----:B0----5:R-:W-:Y:S01]  /*5d90*/  FMUL R33, R43, R12 ;  /* 0x0000000c2b217220 */ /* 0x021fe20000400000 */
[----:B--2---:R-:W-:Y:S01]  /*5da0*/  IMAD.X R41, R37, 0x1, R23, P5 ;  /* 0x0000000125297824 */ /* 0x004fe200028e0617 */
[----:B------:R-:W-:Y:S01]  /*5db0*/  ISETP.GT.AND P1, PT, R42, 0x8, P1 ;  /* 0x000000082a00780c */ /* 0x000fe20000f24270 */
[----:B------:R-:W-:Y:S01]  /*5dc0*/  BSSY B1, `(.L_x_146) ;  /* 0x0000008000017945 */ /* 0x000fe20003800000 */
[----:B------:R-:W-:Y:S01]  /*5dd0*/  FFMA R33, R96, R13, R33 ;  /* 0x0000000d60217223 */ /* 0x000fe20000000021 */
[----:B----4-:R-:W-:Y:S02]  /*5de0*/  IADD3 R26, P5, R26, UR6, RZ ;  /* 0x000000061a1a7c10 */ /* 0x010fe4000ffbe0ff */
[----:B------:R-:W-:Y:S02]  /*5df0*/  ISETP.GT.AND P2, PT, R5, 0x79, PT ;  /* 0x000000790500780c */ /* 0x000fe40003f44270 */
[----:B------:R0:W-:Y:S01]  /*5e00*/  @P4 STG.E desc[UR18][R40.64], R33 ;  /* 0x0000002128004986 */ /* 0x0001e2000c101912 */
[----:B------:R-:W-:-:S05]  /*5e10*/  IADD3.X R27, R27, UR7, RZ, P5, !PT ;  /* 0x000000071b1b7c10 */ /* 0x000fca000affe4ff */
[----:B------:R-:W-:Y:S05]  /*5e20*/  @!P1 BRA `(.L_x_147) ;  /* 0x0000000000049947 */ /* 0x000fea0003800000 */
[----:B------:R2:W5:Y:S02]  /*5e30*/  LDG.E.LTC128B R43, desc[UR18][R26.64] ;  /* 0x000000121a2b7981 */ /* 0x000564000c1e1920 */
.L_x_147:
[----:B------:R-:W-:Y:S05]  /*5e40*/  BSYNC B1 ;  /* 0x0000000000017941 */ /* 0x000fea0003800000 */
.L_x_146:
[----:B--2---:R-:W-:Y:S01]  /*5e50*/  IADD3 R26, P6, R38, R21, RZ ;  /* 0x00000015261a7210 */ /* 0x004fe20007fde0ff */
[----:B-----5:R-:W-:Y:S01]  /*5e60*/  FMUL R5, R43, R12 ;  /* 0x0000000c2b057220 */ /* 0x020fe20000400000 */
[----:B------:R-:W-:Y:S01]  /*5e70*/  ISETP.GT.AND P4, PT, R42, RZ, P0 ;  /* 0x000000ff2a00720c */ /* 0x000fe20000784270 */
[----:B------:R-:W-:Y:S01]  /*5e80*/  BSSY B1, `(.L_x_148) ;  /* 0x0000009000017945 */ /* 0x000fe20003800000 */
[----:B------:R-:W-:Y:S01]  /*5e90*/  IADD3 R32, P5, R30, R4, RZ ;  /* 0x000000041e207210 */ /* 0x000fe20007fbe0ff */
[----:B------:R-:W-:Y:S02]  /*5ea0*/  IMAD.X R27, R39, 0x1, R23, P6 ;  /* 0x00000001271b7824 */ /* 0x000fe400030e0617 */
[----:B------:R-:W-:-:S05]  /*5eb0*/  FFMA R5, R94, R13, R5 ;  /* 0x0000000d5e057223 */ /* 0x000fca0000000005 */
[----:B------:R2:W-:Y:S03]  /*5ec0*/  @P1 STG.E desc[UR18][R26.64], R5 ;  /* 0x000000051a001986 */ /* 0x0005e6000c101912 */
[----:B------:R-:W-:Y:S05]  /*5ed0*/  @!P4 BRA `(.L_x_149) ;  /* 0x00000000000cc947 */ /* 0x000fea0003800000 */
[----:B--2---:R-:W-:-:S04]  /*5ee0*/  IADD3 R26, P1, R28, UR8, RZ ;  /* 0x000000081c1a7c10 */ /* 0x004fc8000ff3e0ff */
[----:B------:R-:W-:-:S05]  /*5ef0*/  IADD3.X R27, R29, UR9, RZ, P1, !PT ;  /* 0x000000091d1b7c10 */ /* 0x000fca0008ffe4ff */
[----:B------:R4:W5:Y:S04]  /*5f00*/  LDG.E.LTC128B R43, desc[UR18][R26.64] ;  /* 0x000000121a2b7981 */ /* 0x000968000c1e1920 */
.L_x_149:
[----:B------:R-:W-:Y:S05]  /*5f10*/  BSYNC B1 ;  /* 0x0000000000017941 */ /* 0x000fea0003800000 */
.L_x_148:
[----:B--2--5:R-:W-:Y:S01]  /*5f20*/  FMUL R5, R43, R12 ;  /* 0x0000000c2b057220 */ /* 0x024fe20000400000 */
[----:B0-----:R-:W-:Y:S01]  /*5f30*/  IMAD.X R33, R31, 0x1, R6, P5 ;  /* 0x000000011f217824 */ /* 0x001fe200028e0606 */
[----:B------:R-:W-:Y:S01]  /*5f40*/  ISETP.GT.AND P1, PT, R42, RZ, P2 ;  /* 0x000000ff2a00720c */ /* 0x000fe20001724270 */
[----:B------:R-:W-:Y:S01]  /*5f50*/  BSSY B1, `(.L_x_150) ;  /* 0x0000008000017945 */ /* 0x000fe20003800000 */
[----:B----4-:R-:W-:Y:S01]  /*5f60*/  FFMA R27, R92, R13, R5 ;  /* 0x0000000d5c1b7223 */ /* 0x010fe20000000005 */
[----:B------:R-:W-:Y:S02]  /*5f70*/  IADD3 R26, P5, R24, R4, RZ ;  /* 0x00000004181a7210 */ /* 0x000fe40007fbe0ff */
[----:B------:R-:W-:Y:S02]  /*5f80*/  IADD3 R4, P6, R44, UR8, RZ ;  /* 0x000000082c047c10 */ /* 0x000fe4000ffde0ff */
[----:B------:R0:W-:Y:S02]  /*5f90*/  @P4 STG.E desc[UR18][R32.64], R27 ;  /* 0x0000001b20004986 */ /* 0x0001e4000c101912 */
[----:B------:R-:W-:-:S04]  /*5fa0*/  IADD3.X R5, R45, UR9, RZ, P6, !PT ;  /* 0x000000092d057c10 */ /* 0x000fc8000b7fe4ff */
[----:B------:R-:W-:Y:S05]  /*5fb0*/  @!P1 BRA `(.L_x_151) ;  /* 0x0000000000049947 */ /* 0x000fea0003800000 */
[----:B------:R2:W5:Y:S02]  /*5fc0*/  LDG.E.LTC128B R43, desc[UR18][R4.64] ;  /* 0x00000012042b7981 */ /* 0x000564000c1e1920 */
.L_x_151:
[----:B------:R-:W-:Y:S05]  /*5fd0*/  BSYNC B1 ;  /* 0x0000000000017941 */ /* 0x000fea0003800000 */
.L_x_150:
[----:B--2--5:R-:W-:Y:S01]  /*5fe0*/  FMUL R5, R43, R12 ;  /* 0x0000000c2b057220 */ /* 0x024fe20000400000 */
        /* <DEDUP_REMOVED lines=10> */
.L_x_153:
[----:B------:R-:W-:Y:S05]  /*6090*/  BSYNC B1 ;  /* 0x0000000000017941 */ /* 0x000fea0003800000 */
.L_x_152:
[----:B------:R-:W-:Y:S01]  /*60a0*/  ISETP.GT.AND P2, PT, R42, 0x8, P2 ;  /* 0x000000082a00780c */ /* 0x000fe20001744270 */
[----:B--2--5:R-:W-:Y:S01]  /*60b0*/  FMUL R5, R43, R12 ;  /* 0x0000000c2b057220 */ /* 0x024fe20000400000 */
[----:B0-----:R-:W-:Y:S01]  /*60c0*/  IMAD.X R33, R31, 0x1, R23, P5 ;  /* 0x000000011f217824 */ /* 0x001fe200028e0617 */
[----:B------:R-:W-:Y:S02]  /*60d0*/  BSSY B1, `(.L_x_154) ;  /* 0x0000007000017945 */ /* 0x000fe40003800000 */
[----:B------:R-:W-:-:S05]  /*60e0*/  FFMA R27, R88, R13, R5 ;  /* 0x0000000d581b7223 */ /* 0x000fca0000000005 */
[----:B------:R0:W-:Y:S01]  /*60f0*/  @P0 STG.E desc[UR18][R32.64], R27 ;  /* 0x0000001b20000986 */ /* 0x0001e2000c101912 */
[----:B------:R-:W-:-:S04]  /*6100*/  IADD3 R4, P0, R44, UR6, RZ ;  /* 0x000000062c047c10 */ /* 0x000fc8000ff1e0ff */
[----:B------:R-:W-:Y:S01]  /*6110*/  IADD3.X R5, R45, UR7, RZ, P0, !PT ;  /* 0x000000072d057c10 */ /* 0x000fe200087fe4ff */
[----:B------:R-:W-:Y:S08]  /*6120*/  @!P2 BRA `(.L_x_155) ;  /* 0x000000000004a947 */ /* 0x000ff00003800000 */
[----:B------:R2:W5:Y:S02]  /*6130*/  LDG.E.LTC128B R43, desc[UR18][R4.64] ;  /* 0x00000012042b7981 */ /* 0x000564000c1e1920 */
.L_x_155:
[----:B------:R-:W-:Y:S05]  /*6140*/  BSYNC B1 ;  /* 0x0000000000017941 */ /* 0x000fea0003800000 */
.L_x_154:
[----:B------:R-:W-:Y:S05]  /*6150*/  @!P2 BRA `(.L_x_156) ;  /* 0x000000140094a947 */ /* 0x000fea0003800000 */
[----:B--2---:R-:W-:Y:S01]  /*6160*/  IADD3 R4, P0, R24, R21, RZ ;  /* 0x0000001518047210 */ /* 0x004fe20007f1e0ff */
[----:B-----5:R-:W-:-:S04]  /*6170*/  FMUL R43, R43, R12 ;  /* 0x0000000c2b2b7220 */ /* 0x020fc80000400000 */
[----:B------:R-:W-:Y:S02]  /*6180*/  IMAD.X R5, R25, 0x1, R23, P0 ;  /* 0x0000000119057824 */ /* 0x000fe400000e0617 */
[----:B------:R-:W-:-:S05]  /*6190*/  FFMA R43, R22, R13, R43 ;  /* 0x0000000d162b7223 */ /* 0x000fca000000002b */
[----:B------:R4:W-:Y:S01]  /*61a0*/  STG.E desc[UR18][R4.64], R43 ;  /* 0x0000002b04007986 */ /* 0x0009e2000c101912 */
[----:B------:R-:W-:Y:S05]  /*61b0*/  BRA `(.L_x_156) ;  /* 0x00000014007c7947 */ /* 0x000fea0003800000 */
.L_x_33:
[----:B------:R-:W-:Y:S01]  /*61c0*/  ULDC.64 UR6, c[0x0][0x6c0] ;  /* 0x0001b00000067ab9 */ /* 0x000fe20000000a00 */
[----:B------:R-:W-:Y:S01]  /*61d0*/  ISETP.GT.AND P2, PT, R5, 0x1, PT ;  /* 0x000000010500780c */ /* 0x000fe20003f44270 */
[-C--:B--2---:R-:W-:Y:S01]  /*61e0*/  FMUL R23, R23, R13.reuse ;  /* 0x0000000d17177220 */ /* 0x084fe20000400000 */
[----:B------:R-:W-:Y:S01]  /*61f0*/  LEA R24, P0, R44, UR6, 0x2 ;  /* 0x000000062c187c11 */ /* 0x000fe2000f8010ff */
[-C--:B------:R-:W-:Y:S01]  /*6200*/  FMUL R21, R210, R13.reuse ;  /* 0x0000000dd2157220 */ /* 0x080fe20000400000 */
[----:B------:R-:W-:Y:S01]  /*6210*/  ISETP.GT.AND P4, PT, R42, RZ, P2 ;  /* 0x000000ff2a00720c */ /* 0x000fe20001784270 */
[-C--:B------:R-:W-:Y:S01]  /*6220*/  FMUL R35, R204, R13.reuse ;  /* 0x0000000dcc237220 */ /* 0x080fe20000400000 */
[----:B------:R-:W-:Y:S01]  /*6230*/  LEA.HI.X R25, R44, UR7, R37, 0x2, P0 ;  /* 0x000000072c197c11 */ /* 0x000fe200080f1425 */
[-C--:B------:R-:W-:Y:S01]  /*6240*/  FMUL R39, R200, R13.reuse ;  /* 0x0000000dc8277220 */ /* 0x080fe20000400000 */
[----:B------:R-:W-:Y:S01]  /*6250*/  ISETP.GT.AND P1, PT, R42, 0x8, P1 ;  /* 0x000000082a00780c */ /* 0x000fe20000f24270 */
[-C--:B------:R-:W-:Y:S01]  /*6260*/  FMUL R41, R196, R13.reuse ;  /* 0x0000000dc4297220 */ /* 0x080fe20000400000 */
[C---:B------:R-:W-:Y:S01]  /*6270*/  SHF.L.U64.HI R4, R26.reuse, 0x5, R27 ;  /* 0x000000051a047819 */ /* 0x040fe2000001021b */
[----:B------:R0:W-:Y:S01]  /*6280*/  @P5 STG.E desc[UR18][R24.64], R23 ;  /* 0x0000001718005986 */ /* 0x0001e2000c101912 */
[----:B------:R-:W-:Y:S01]  /*6290*/  LEA R28, P5, R26, R24, 0x2 ;  /* 0x000000181a1c7211 */ /* 0x000fe200078a10ff */
[----:B------:R-:W-:Y:S01]  /*62a0*/  FMUL R43, R96, R13 ;  /* 0x0000000d602b7220 */ /* 0x000fe20000400000 */
[----:B------:R-:W-:-:S02]  /*62b0*/  ISETP.GT.AND P0, PT, R5, 0x8, PT ;  /* 0x000000080500780c */ /* 0x000fc40003f04270 */
[C---:B------:R-:W-:Y:S01]  /*62c0*/  LEA.HI.X R29, R26.reuse, R25, R27, 0x2, P5 ;  /* 0x000000191a1d7211 */ /* 0x040fe200028f141b */
[----:B------:R-:W-:Y:S01]  /*62d0*/  IMAD.SHL.U32 R26, R26, 0x20, RZ ;  /* 0x000000201a1a7824 */ /* 0x000fe200078e00ff */
[----:B------:R-:W-:Y:S01]  /*62e0*/  ISETP.GT.AND P2, PT, R42, 0x8, P2 ;  /* 0x000000082a00780c */ /* 0x000fe20001744270 */
[-C--:B------:R-:W-:Y:S01]  /*62f0*/  FMUL R27, R208, R13.reuse ;  /* 0x0000000dd01b7220 */ /* 0x080fe20000400000 */
[----:B------:R-:W-:Y:S01]  /*6300*/  ISETP.GT.AND P5, PT, R42, RZ, P0 ;  /* 0x000000ff2a00720c */ /* 0x000fe200007a4270 */
[----:B------:R-:W-:Y:S01]  /*6310*/  @P4 STG.E desc[UR18][R28.64], R21 ;  /* 0x000000151c004986 */ /* 0x000fe2000c101912 */
[----:B------:R-:W-:Y:S01]  /*6320*/  IADD3 R30, P4, R26, R24, RZ ;  /* 0x000000181a1e7210 */ /* 0x000fe20007f9e0ff */
[----:B0-----:R-:W-:Y:S01]  /*6330*/  FMUL R23, R206, R13 ;  /* 0x0000000dce177220 */ /* 0x001fe20000400000 */
[----:B------:R-:W-:Y:S01]  /*6340*/  IADD3 R32, P6, R26, R28, RZ ;  /* 0x0000001c1a207210 */ /* 0x000fe20007fde0ff */
[----:B------:R0:W-:Y:S01]  /*6350*/  @P1 STG.E desc[UR18][R24.64+0x20], R27 ;  /* 0x0000201b18001986 */ /* 0x0001e2000c101912 */
[----:B------:R-:W-:Y:S01]  /*6360*/  ISETP.GT.AND P1, PT, R5, 0x9, PT ;  /* 0x000000090500780c */ /* 0x000fe20003f24270 */
[----:B------:R-:W-:Y:S01]  /*6370*/  IMAD.X R31, R4, 0x1, R25, P4 ;  /* 0x00000001041f7824 */ /* 0x000fe200020e0619 */
[----:B------:R-:W-:Y:S01]  /*6380*/  ISETP.GT.AND P0, PT, R42, 0x8, P0 ;  /* 0x000000082a00780c */ /* 0x000fe20000704270 */
[----:B------:R-:W-:Y:S01]  /*6390*/  IMAD.X R33, R4, 0x1, R29, P6 ;  /* 0x0000000104217824 */ /* 0x000fe200030e061d */
[----:B------:R-:W-:Y:S01]  /*63a0*/  ISETP.GT.AND P4, PT, R42, RZ, P1 ;  /* 0x000000ff2a00720c */ /* 0x000fe20000f84270 */
[----:B------:R1:W-:Y:S01]  /*63b0*/  @P2 STG.E desc[UR18][R28.64+0x20], R23 ;  /* 0x000020171c002986 */ /* 0x0003e2000c101912 */
[----:B------:R-:W-:-:S02]  /*63c0*/  IADD3 R6, P2, R26, 0x20, RZ ;  /* 0x000000201a067810 */ /* 0x000fc40007f5e0ff */
[----:B------:R-:W-:Y:S01]  /*63d0*/  ISETP.GT.AND P1, PT, R42, 0x8, P1 ;  /* 0x000000082a00780c */ /* 0x000fe20000f24270 */
[----:B------:R2:W-:Y:S01]  /*63e0*/  @P5 STG.E desc[UR18][R30.64], R35 ;  /* 0x000000231e005986 */ /* 0x0005e2000c101912 */
[----:B------:R-:W-:Y:S01]  /*63f0*/  IADD3 R34, P6, R26, R30, RZ ;  /* 0x0000001e1a227210 */ /* 0x000fe20007fde0ff */
[----:B0-----:R-:W-:Y:S01]  /*6400*/  FMUL R27, R202, R13 ;  /* 0x0000000dca1b7220 */ /* 0x001fe20000400000 */
[----:B------:R-:W-:Y:S01]  /*6410*/  IADD3 R24, P5, R6, R24, RZ ;  /* 0x0000001806187210 */ /* 0x000fe20007fbe0ff */
[----:B------:R-:W-:Y:S01]  /*6420*/  IMAD.X R21, RZ, RZ, R4, P2 ;  /* 0x000000ffff157224 */ /* 0x000fe200010e0604 */
[----:B------:R-:W-:-:S03]  /*6430*/  ISETP.GT.AND P2, PT, R5, 0x10, PT ;  /* 0x000000100500780c */ /* 0x000fc60003f44270 */
[----:B------:R-:W-:Y:S01]  /*6440*/  IMAD.X R25, R21, 0x1, R25, P5 ;  /* 0x0000000115197824 */ /* 0x000fe200028e0619 */
[----:B------:R0:W-:Y:S01]  /*6450*/  @P4 STG.E desc[UR18][R32.64], R27 ;  /* 0x0000001b20004986 */ /* 0x0001e2000c101912 */
[----:B-1----:R-:W-:Y:S01]  /*6460*/  IADD3 R28, P4, R6, R28, RZ ;  /* 0x0000001c061c7210 */ /* 0x002fe20007f9e0ff */
[----:B------:R-:W-:Y:S01]  /*6470*/  FMUL R23, R198, R13 ;  /* 0x0000000dc6177220 */ /* 0x000fe20000400000 */
[----:B------:R-:W-:Y:S01]  /*6480*/  ISETP.GT.AND P5, PT, R42, RZ, P2 ;  /* 0x000000ff2a00720c */ /* 0x000fe200017a4270 */
[----:B------:R1:W-:Y:S01]  /*6490*/  @P0 STG.E desc[UR18][R24.64], R39 ;  /* 0x0000002718000986 */ /* 0x0003e2000c101912 */
[----:B------:R-:W-:Y:S01]  /*64a0*/  ISETP.GT.AND P0, PT, R5, 0x11, PT ;  /* 0x000000110500780c */ /* 0x000fe20003f04270 */
[----:B------:R-:W-:Y:S02]  /*64b0*/  IMAD.X R29, R21, 0x1, R29, P4 ;  /* 0x00000001151d7824 */ /* 0x000fe400020e061d */
[----:B--2---:R-:W-:Y:S01]  /*64c0*/  IMAD.X R35, R4, 0x1, R31, P6 ;  /* 0x0000000104237824 */ /* 0x004fe200030e061f */
[----:B------:R-:W-:-:S02]  /*64d0*/  ISETP.GT.AND P4, PT, R42, RZ, P0 ;  /* 0x000000ff2a00720c */ /* 0x000fc40000784270 */
[----:B------:R2:W-:Y:S01]  /*64e0*/  @P1 STG.E desc[UR18][R28.64], R23 ;  /* 0x000000171c001986 */ /* 0x0005e2000c101912 */
[----:B------:R-:W-:Y:S01]  /*64f0*/  ISETP.GT.AND P1, PT, R42, 0x8, P2 ;  /* 0x000000082a00780c */ /* 0x000fe20001724270 */
[-C--:B0-----:R-:W-:Y:S01]  /*6500*/  FMUL R27, R194, R13.reuse ;  /* 0x0000000dc21b7220 */ /* 0x081fe20000400000 */
[----:B------:R-:W-:Y:S02]  /*6510*/  IADD3 R36, P2, R26, R32, RZ ;  /* 0x000000201a247210 */ /* 0x000fe40007f5e0ff */
[----:B------:R0:W-:Y:S01]  /*6520*/  @P5 STG.E desc[UR18][R34.64], R41 ;  /* 0x0000002922005986 */ /* 0x0001e2000c101912 */
[----:B-1----:R-:W-:Y:S01]  /*6530*/  IADD3 R24, P5, R6, R30, RZ ;  /* 0x0000001e06187210 */ /* 0x002fe20007fbe0ff */
[-C--:B------:R-:W-:Y:S01]  /*6540*/  FMUL R39, R192, R13.reuse ;  /* 0x0000000dc0277220 */ /* 0x080fe20000400000 */
[----:B------:R-:W-:Y:S01]  /*6550*/  IMAD.X R37, R4, 0x1, R33, P2 ;  /* 0x0000000104257824 */ /* 0x000fe200010e0621 */
[----:B------:R-:W-:Y:S02]  /*6560*/  ISETP.GT.AND P0, PT, R42, 0x8, P0 ;  /* 0x000000082a00780c */ /* 0x000fe40000704270 */
[----:B------:R-:W-:Y:S01]  /*6570*/  ISETP.GT.AND P2, PT, R5, 0x18, PT ;  /* 0x000000180500780c */ /* 0x000fe20003f44270 */
[----:B------:R-:W-:Y:S01]  /*6580*/  IMAD.X R25, R21, 0x1, R31, P5 ;  /* 0x0000000115197824 */ /* 0x000fe200028e061f */
[----:B------:R1:W-:Y:S01]  /*6590*/  @P4 STG.E desc[UR18][R36.64], R27 ;  /* 0x0000001b24004986 */ /* 0x0003e2000c101912 */
[----:B--2---:R-:W-:Y:S01]  /*65a0*/  IADD3 R28, P4, R6, R32, RZ ;  /* 0x00000020061c7210 */ /* 0x004fe20007f9e0ff */
[-C--:B------:R-:W-:Y:S01]  /*65b0*/  FMUL R23, R190, R13.reuse ;  /* 0x0000000dbe177220 */ /* 0x080fe20000400000 */
[----:B------:R-:W-:Y:S01]  /*65c0*/  ISETP.GT.AND P5, PT, R42, RZ, P2 ;  /* 0x000000ff2a00720c */ /* 0x000fe200017a4270 */
[----:B------:R2:W-:Y:S01]  /*65d0*/  @P1 STG.E desc[UR18][R24.64], R39 ;  /* 0x0000002718001986 */ /* 0x0005e2000c101912 */
[----:B------:R-:W-:Y:S01]  /*65e0*/  ISETP.GT.AND P1, PT, R5, 0x19, PT ;  /* 0x000000190500780c */ /* 0x000fe20003f24270 */
[----:B------:R-:W-:Y:S01]  /*65f0*/  IMAD.X R29, R21, 0x1, R33, P4 ;  /* 0x00000001151d7824 */ /* 0x000fe200020e0621 */
[----:B------:R-:W-:Y:S01]  /*6600*/  IADD3 R30, P6, R26, R34, RZ ;  /* 0x000000221a1e7210 */ /* 0x000fe20007fde0ff */
[----:B0-----:R-:W-:Y:S01]  /*6610*/  FMUL R41, R188, R13 ;  /* 0x0000000dbc297220 */ /* 0x001fe20000400000 */
[----:B------:R-:W-:-:S02]  /*6620*/  ISETP.GT.AND P4, PT, R42, RZ, P1 ;  /* 0x000000ff2a00720c */ /* 0x000fc40000f84270 */
[----:B------:R0:W-:Y:S01]  /*6630*/  @P0 STG.E desc[UR18][R28.64], R23 ;  /* 0x000000171c000986 */ /* 0x0001e2000c101912 */
[----:B------:R-:W-:Y:S01]  /*6640*/  IMAD.X R31, R4, 0x1, R35, P6 ;  /* 0x00000001041f7824 */ /* 0x000fe200030e0623 */
[----:B------:R-:W-:Y:S01]  /*6650*/  ISETP.GT.AND P0, PT, R42, 0x8, P2 ;  /* 0x000000082a00780c */ /* 0x000fe20001704270 */
[-C--:B-1----:R-:W-:Y:S01]  /*6660*/  FMUL R27, R186, R13.reuse ;  /* 0x0000000dba1b7220 */ /* 0x082fe20000400000 */
[----:B------:R-:W-:Y:S01]  /*6670*/  IADD3 R32, P2, R26, R36, RZ ;  /* 0x000000241a207210 */ /* 0x000fe20007f5e0ff */
[----:B--2---:R-:W-:Y:S01]  /*6680*/  FMUL R39, R184, R13 ;  /* 0x0000000db8277220 */ /* 0x004fe20000400000 */
[----:B------:R1:W-:Y:S01]  /*6690*/  @P5 STG.E desc[UR18][R30.64], R41 ;  /* 0x000000291e005986 */ /* 0x0003e2000c101912 */
[----:B------:R-:W-:Y:S02]  /*66a0*/  IADD3 R24, P5, R6, R34, RZ ;  /* 0x0000002206187210 */ /* 0x000fe40007fbe0ff */
[----:B------:R-:W-:Y:S01]  /*66b0*/  IMAD.X R33, R4, 0x1, R37, P2 ;  /* 0x0000000104217824 */ /* 0x000fe200010e0625 */
[----:B------:R-:W-:-:S02]  /*66c0*/  ISETP.GT.AND P1, PT, R42, 0x8, P1 ;  /* 0x000000082a00780c */ /* 0x000fc40000f24270 */
[----:B------:R-:W-:Y:S01]  /*66d0*/  ISETP.GT.AND P2, PT, R5, 0x20, PT ;  /* 0x000000200500780c */ /* 0x000fe20003f44270 */
[----:B------:R-:W-:Y:S01]  /*66e0*/  IMAD.X R25, R21, 0x1, R35, P5 ;  /* 0x0000000115197824 */ /* 0x000fe200028e0623 */
[----:B------:R2:W-:Y:S01]  /*66f0*/  @P4 STG.E desc[UR18][R32.64], R27 ;  /* 0x0000001b20004986 */ /* 0x0005e2000c101912 */
[----:B0-----:R-:W-:Y:S01]  /*6700*/  IADD3 R28, P4, R6, R36, RZ ;  /* 0x00000024061c7210 */ /* 0x001fe20007f9e0ff */
[-C--:B------:R-:W-:Y:S01]  /*6710*/  FMUL R23, R182, R13.reuse ;  /* 0x0000000db6177220 */ /* 0x080fe20000400000 */
[----:B------:R-:W-:Y:S01]  /*6720*/  ISETP.GT.AND P5, PT, R42, RZ, P2 ;  /* 0x000000ff2a00720c */ /* 0x000fe200017a4270 */
[----:B------:R0:W-:Y:S01]  /*6730*/  @P0 STG.E desc[UR18][R24.64], R39 ;  /* 0x0000002718000986 */ /* 0x0001e2000c101912 */
[----:B------:R-:W-:Y:S01]  /*6740*/  ISETP.GT.AND P0, PT, R5, 0x21, PT ;  /* 0x000000210500780c */ /* 0x000fe20003f04270 */
[----:B------:R-:W-:Y:S01]  /*6750*/  IMAD.X R29, R21, 0x1, R37, P4 ;  /* 0x00000001151d7824 */ /* 0x000fe200020e0625 */
[----:B------:R-:W-:Y:S01]  /*6760*/  IADD3 R34, P6, R26, R30, RZ ;  /* 0x0000001e1a227210 */ /* 0x000fe20007fde0ff */
[----:B-1----:R-:W-:Y:S01]  /*6770*/  FMUL R41, R180, R13 ;  /* 0x0000000db4297220 */ /* 0x002fe20000400000 */
[----:B------:R-:W-:-:S02]  /*6780*/  ISETP.GT.AND P4, PT, R42, RZ, P0 ;  /* 0x000000ff2a00720c */ /* 0x000fc40000784270 */
[----:B------:R1:W-:Y:S01]  /*6790*/  @P1 STG.E desc[UR18][R28.64], R23 ;  /* 0x000000171c001986 */ /* 0x0003e2000c101912 */
[----:B------:R-:W-:Y:S01]  /*67a0*/  IMAD.X R35, R4, 0x1, R31, P6 ;  /* 0x0000000104237824 */ /* 0x000fe200030e061f */
[----:B------:R-:W-:Y:S01]  /*67b0*/  ISETP.GT.AND P1, PT, R42, 0x8, P2 ;  /* 0x000000082a00780c */ /* 0x000fe20001724270 */
[-C--:B--2---:R-:W-:Y:S01]  /*67c0*/  FMUL R27, R178, R13.reuse ;  /* 0x0000000db21b7220 */ /* 0x084fe20000400000 */
[----:B------:R-:W-:Y:S01]  /*67d0*/  IADD3 R36, P2, R26, R32, RZ ;  /* 0x000000201a247210 */ /* 0x000fe20007f5e0ff */
[----:B0-----:R-:W-:Y:S01]  /*67e0*/  FMUL R39, R176, R13 ;  /* 0x0000000db0277220 */ /* 0x001fe20000400000 */
[----:B------:R0:W-:Y:S01]  /*67f0*/  @P5 STG.E desc[UR18][R34.64], R41 ;  /* 0x0000002922005986 */ /* 0x0001e2000c101912 */
[----:B------:R-:W-:Y:S02]  /*6800*/  IADD3 R24, P5, R6, R30, RZ ;  /* 0x0000001e06187210 */ /* 0x000fe40007fbe0ff */
[----:B------:R-:W-:Y:S01]  /*6810*/  IMAD.X R37, R4, 0x1, R33, P2 ;  /* 0x0000000104257824 */ /* 0x000fe200010e0621 */
[----:B------:R-:W-:-:S02]  /*6820*/  ISETP.GT.AND P0, PT, R42, 0x8, P0 ;  /* 0x000000082a00780c */ /* 0x000fc40000704270 */
[----:B------:R-:W-:Y:S01]  /*6830*/  ISETP.GT.AND P2, PT, R5, 0x28, PT ;  /* 0x000000280500780c */ /* 0x000fe20003f44270 */
[----:B------:R-:W-:Y:S01]  /*6840*/  IMAD.X R25, R21, 0x1, R31, P5 ;  /* 0x0000000115197824 */ /* 0x000fe200028e061f */
[----:B------:R2:W-:Y:S01]  /*6850*/  @P4 STG.E desc[UR18][R36.64], R27 ;  /* 0x0000001b24004986 */ /* 0x0005e2000c101912 */
[----:B-1----:R-:W-:Y:S01]  /*6860*/  IADD3 R28, P4, R6, R32, RZ ;  /* 0x00000020061c7210 */ /* 0x002fe20007f9e0ff */
        /* <DEDUP_REMOVED lines=11> */
[-C--:B--2---:R-:W-:Y:S01]  /*6920*/  FMUL R27, R170, R13.reuse ;  /* 0x0000000daa1b7220 */ /* 0x084fe20000400000 */
[----:B------:R-:W-:Y:S01]  /*6930*/  IADD3 R32, P2, R26, R36, RZ ;  /* 0x000000241a207210 */ /* 0x000fe20007f5e0ff */
[----:B-1----:R-:W-:Y:S01]  /*6940*/  FMUL R39, R168, R13 ;  /* 0x0000000da8277220 */ /* 0x002fe20000400000 */
[----:B------:R1:W-:Y:S01]  /*6950*/  @P5 STG.E desc[UR18][R30.64], R41 ;  /* 0x000000291e005986 */ /* 0x0003e2000c101912 */
[----:B------:R-:W-:Y:S02]  /*6960*/  IADD3 R24, P5, R6, R34, RZ ;  /* 0x0000002206187210 */ /* 0x000fe40007fbe0ff */
[----:B------:R-:W-:Y:S01]  /*6970*/  IMAD.X R33, R4, 0x1, R37, P2 ;  /* 0x0000000104217824 */ /* 0x000fe200010e0625 */
[----:B------:R-:W-:-:S02]  /*6980*/  ISETP.GT.AND P2, PT, R5, 0x30, PT ;  /* 0x000000300500780c */ /* 0x000fc40003f44270 */
[C---:B------:R-:W-:Y:S01]  /*6990*/  ISETP.GT.AND P1, PT, R42.reuse, 0x8, P1 ;  /* 0x000000082a00780c */ /* 0x040fe20000f24270 */
[----:B------:R-:W-:Y:S01]  /*69a0*/  IMAD.X R25, R21, 0x1, R35, P5 ;  /* 0x0000000115197824 */ /* 0x000fe200028e0623 */
[----:B------:R2:W-:Y:S01]  /*69b0*/  @P4 STG.E desc[UR18][R32.64], R27 ;  /* 0x0000001b20004986 */ /* 0x0005e2000c101912 */
[----:B------:R-:W-:Y:S01]  /*69c0*/  ISETP.GT.AND P5, PT, R42, RZ, P2 ;  /* 0x000000ff2a00720c */ /* 0x000fe200017a4270 */
[-C--:B0-----:R-:W-:Y:S01]  /*69d0*/  FMUL R23, R166, R13.reuse ;  /* 0x0000000da6177220 */ /* 0x081fe20000400000 */
[----:B------:R-:W-:Y:S01]  /*69e0*/  IADD3 R28, P4, R6, R36, RZ ;  /* 0x00000024061c7210 */ /* 0x000fe20007f9e0ff */
[----:B------:R0:W-:Y:S01]  /*69f0*/  @P0 STG.E desc[UR18][R24.64], R39 ;  /* 0x0000002718000986 */ /* 0x0001e2000c101912 */
[----:B------:R-:W-:Y:S01]  /*6a00*/  IADD3 R34, P6, R26, R30, RZ ;  /* 0x0000001e1a227210 */ /* 0x000fe20007fde0ff */
[-C--:B-1----:R-:W-:Y:S01]  /*6a10*/  FMUL R41, R164, R13.reuse ;  /* 0x0000000da4297220 */ /* 0x082fe20000400000 */
[----:B------:R-:W-:Y:S01]  /*6a20*/  ISETP.GT.AND P0, PT, R5, 0x31, PT ;  /* 0x000000310500780c */ /* 0x000fe20003f04270 */
[----:B------:R-:W-:Y:S01]  /*6a30*/  IMAD.X R29, R21, 0x1, R37, P4 ;  /* 0x00000001151d7824 */ /* 0x000fe200020e0625 */
[----:B------:R-:W-:Y:S01]  /*6a40*/  ISETP.GT.AND P2, PT, R42, 0x8, P2 ;  /* 0x000000082a00780c */ /* 0x000fe20001744270 */
[----:B------:R-:W-:Y:S01]  /*6a50*/  IMAD.X R35, R4, 0x1, R31, P6 ;  /* 0x0000000104237824 */ /* 0x000fe200030e061f */
[----:B------:R-:W-:Y:S01]  /*6a60*/  ISETP.GT.AND P4, PT, R42, RZ, P0 ;  /* 0x000000ff2a00720c */ /* 0x000fe20000784270 */
[----:B--2---:R-:W-:Y:S01]  /*6a70*/  FMUL R27, R162, R13 ;  /* 0x0000000da21b7220 */ /* 0x004fe20000400000 */
[----:B------:R1:W-:Y:S01]  /*6a80*/  @P1 STG.E desc[UR18][R28.64], R23 ;  /* 0x000000171c001986 */ /* 0x0003e2000c101912 */
[----:B------:R-:W-:-:S02]  /*6a90*/  IADD3 R36, P1, R26, R32, RZ ;  /* 0x000000201a247210 */ /* 0x000fc40007f3e0ff */
[----:B------:R-:W-:Y:S01]  /*6aa0*/  ISETP.GT.AND P0, PT, R42, 0x8, P0 ;  /* 0x000000082a00780c */ /* 0x000fe20000704270 */
[----:B------:R2:W-:Y:S01]  /*6ab0*/  @P5 STG.E desc[UR18][R34.64], R41 ;  /* 0x0000002922005986 */ /* 0x0005e2000c101912 */
[----:B0-----:R-:W-:Y:S01]  /*6ac0*/  IADD3 R24, P5, R6, R30, RZ ;  /* 0x0000001e06187210 */ /* 0x001fe20007fbe0ff */
[----:B------:R-:W-:Y:S01]  /*6ad0*/  IMAD.X R37, R4, 0x1, R33, P1 ;  /* 0x0000000104257824 */ /* 0x000fe200008e0621 */
[----:B------:R-:W-:Y:S01]  /*6ae0*/  ISETP.GT.AND P1, PT, R5, 0x38, PT ;  /* 0x000000380500780c */ /* 0x000fe20003f24270 */
[-C--:B------:R-:W-:Y:S01]  /*6af0*/  FMUL R39, R160, R13.reuse ;  /* 0x0000000da0277220 */ /* 0x080fe20000400000 */
[----:B------:R-:W-:Y:S01]  /*6b00*/  IADD3 R30, P6, R26, R34, RZ ;  /* 0x000000221a1e7210 */ /* 0x000fe20007fde0ff */
[----:B------:R-:W-:Y:S01]  /*6b10*/  IMAD.X R25, R21, 0x1, R31, P5 ;  /* 0x0000000115197824 */ /* 0x000fe200028e061f */
[----:B------:R0:W-:Y:S01]  /*6b20*/  @P4 STG.E desc[UR18][R36.64], R27 ;  /* 0x0000001b24004986 */ /* 0x0001e2000c101912 */
[----:B-1----:R-:W-:Y:S01]  /*6b30*/  IADD3 R28, P5, R6, R32, RZ ;  /* 0x00000020061c7210 */ /* 0x002fe20007fbe0ff */
[----:B------:R-:W-:Y:S01]  /*6b40*/  FMUL R23, R158, R13 ;  /* 0x0000000d9e177220 */ /* 0x000fe20000400000 */
[----:B------:R-:W-:Y:S01]  /*6b50*/  ISETP.GT.AND P4, PT, R42, RZ, P1 ;  /* 0x000000ff2a00720c */ /* 0x000fe20000f84270 */
[----:B------:R1:W-:Y:S01]  /*6b60*/  @P2 STG.E desc[UR18][R24.64], R39 ;  /* 0x0000002718002986 */ /* 0x0003e2000c101912 */
[----:B------:R-:W-:Y:S01]  /*6b70*/  ISETP.GT.AND P2, PT, R5, 0x39, PT ;  /* 0x000000390500780c */ /* 0x000fe20003f44270 */
[----:B------:R-:W-:-:S02]  /*6b80*/  IMAD.X R29, R21, 0x1, R33, P5 ;  /* 0x00000001151d7824 */ /* 0x000fc400028e0621 */
[-C--:B--2---:R-:W-:Y:S01]  /*6b90*/  FMUL R41, R156, R13.reuse ;  /* 0x0000000d9c297220 */ /* 0x084fe20000400000 */
[----:B------:R-:W-:Y:S01]  /*6ba0*/  IMAD.X R31, R4, 0x1, R35, P6 ;  /* 0x00000001041f7824 */ /* 0x000fe200030e0623 */
[----:B------:R-:W-:Y:S01]  /*6bb0*/  ISETP.GT.AND P5, PT, R42, RZ, P2 ;  /* 0x000000ff2a00720c */ /* 0x000fe200017a4270 */
[----:B------:R2:W-:Y:S01]  /*6bc0*/  @P0 STG.E desc[UR18][R28.64], R23 ;  /* 0x000000171c000986 */ /* 0x0005e2000c101912 */
[----:B------:R-:W-:Y:S01]  /*6bd0*/  IADD3 R32, P0, R26, R36, RZ ;  /* 0x000000241a207210 */ /* 0x000fe20007f1e0ff */
[-C--:B0-----:R-:W-:Y:S01]  /*6be0*/  FMUL R27, R154, R13.reuse ;  /* 0x0000000d9a1b7220 */ /* 0x081fe20000400000 */
[----:B------:R-:W-:Y:S02]  /*6bf0*/  ISETP.GT.AND P1, PT, R42, 0x8, P1 ;  /* 0x000000082a00780c */ /* 0x000fe40000f24270 */
[----:B------:R0:W-:Y:S01]  /*6c00*/  @P4 STG.E desc[UR18][R30.64], R41 ;  /* 0x000000291e004986 */ /* 0x0001e2000c101912 */
[----:B-1----:R-:W-:Y:S01]  /*6c10*/  IADD3 R24, P4, R6, R34, RZ ;  /* 0x0000002206187210 */ /* 0x002fe20007f9e0ff */
[----:B------:R-:W-:Y:S01]  /*6c20*/  IMAD.X R33, R4, 0x1, R37, P0 ;  /* 0x0000000104217824 */ /* 0x000fe200000e0625 */
[----:B------:R-:W-:Y:S01]  /*6c30*/  ISETP.GT.AND P0, PT, R5, 0x40, PT ;  /* 0x000000400500780c */ /* 0x000fe20003f04270 */
[-C--:B------:R-:W-:Y:S01]  /*6c40*/  FMUL R39, R152, R13.reuse ;  /* 0x0000000d98277220 */ /* 0x080fe20000400000 */
[----:B------:R-:W-:Y:S01]  /*6c50*/  ISETP.GT.AND P2, PT, R42, 0x8, P2 ;  /* 0x000000082a00780c */ /* 0x000fe20001744270 */
        /* <DEDUP_REMOVED lines=13> */
[----:B------:R-:W-:Y:S01]  /*6d30*/  IADD3 R36, P2, R26, R32, RZ ;  /* 0x000000201a247210 */ /* 0x000fe20007f5e0ff */
[-C--:B-1----:R-:W-:Y:S01]  /*6d40*/  FMUL R27, R146, R13.reuse ;  /* 0x0000000d921b7220 */ /* 0x082fe20000400000 */
[----:B------:R-:W-:Y:S01]  /*6d50*/  ISETP.GT.AND P0, PT, R42, 0x8, P0 ;  /* 0x000000082a00780c */ /* 0x000fe20000704270 */
[-C--:B--2---:R-:W-:Y:S01]  /*6d60*/  FMUL R39, R144, R13.reuse ;  /* 0x0000000d90277220 */ /* 0x084fe20000400000 */
[----:B------:R1:W-:Y:S01]  /*6d70*/  @P4 STG.E desc[UR18][R34.64], R41 ;  /* 0x0000002922004986 */ /* 0x0003e2000c101912 */
[----:B------:R-:W-:Y:S01]  /*6d80*/  IADD3 R24, P4, R6, R30, RZ ;  /* 0x0000001e06187210 */ /* 0x000fe20007f9e0ff */
[----:B------:R-:W-:Y:S01]  /*6d90*/  IMAD.X R37, R4, 0x1, R33, P2 ;  /* 0x0000000104257824 */ /* 0x000fe200010e0621 */
[----:B------:R-:W-:Y:S02]  /*6da0*/  ISETP.GT.AND P2, PT, R5, 0x48, PT ;  /* 0x000000480500780c */ /* 0x000fe40003f44270 */
[----:B------:R-:W-:Y:S01]  /*6db0*/  ISETP.GT.AND P1, PT, R42, 0x8, P1 ;  /* 0x000000082a00780c */ /* 0x000fe20000f24270 */
        /* <DEDUP_REMOVED lines=13> */
[----:B------:R-:W-:Y:S01]  /*6e90*/  IADD3 R32, P1, R26, R36, RZ ;  /* 0x000000241a207210 */ /* 0x000fe20007f3e0ff */
[-C--:B--2---:R-:W-:Y:S01]  /*6ea0*/  FMUL R27, R138, R13.reuse ;  /* 0x0000000d8a1b7220 */ /* 0x084fe20000400000 */
[----:B------:R-:W-:Y:S01]  /*6eb0*/  ISETP.GT.AND P2, PT, R42, 0x8, P2 ;  /* 0x000000082a00780c */ /* 0x000fe20001744270 */
[-C--:B0-----:R-:W-:Y:S01]  /*6ec0*/  FMUL R39, R136, R13.reuse ;  /* 0x0000000d88277220 */ /* 0x081fe20000400000 */
[----:B------:R0:W-:Y:S01]  /*6ed0*/  @P4 STG.E desc[UR18][R30.64], R41 ;  /* 0x000000291e004986 */ /* 0x0001e2000c101912 */
[----:B------:R-:W-:Y:S01]  /*6ee0*/  IADD3 R24, P4, R6, R34, RZ ;  /* 0x0000002206187210 */ /* 0x000fe20007f9e0ff */
[----:B------:R-:W-:Y:S01]  /*6ef0*/  IMAD.X R33, R4, 0x1, R37, P1 ;  /* 0x0000000104217824 */ /* 0x000fe200008e0625 */
[----:B------:R-:W-:Y:S02]  /*6f00*/  ISETP.GT.AND P1, PT, R5, 0x50, PT ;  /* 0x000000500500780c */ /* 0x000fe40003f24270 */
[----:B------:R-:W-:Y:S01]  /*6f10*/  ISETP.GT.AND P0, PT, R42, 0x8, P0 ;  /* 0x000000082a00780c */ /* 0x000fe20000704270 */
        /* <DEDUP_REMOVED lines=14> */
[-C--:B--2---:R-:W-:Y:S01]  /*7000*/  FMUL R27, R130, R13.reuse ;  /* 0x0000000d821b7220 */ /* 0x084fe20000400000 */
[----:B------:R-:W-:Y:S01]  /*7010*/  ISETP.GT.AND P1, PT, R42, 0x8, P1 ;  /* 0x000000082a00780c */ /* 0x000fe20000f24270 */
[-C--:B-1----:R-:W-:Y:S01]  /*7020*/  FMUL R39, R128, R13.reuse ;  /* 0x0000000d80277220 */ /* 0x082fe20000400000 */
        /* <DEDUP_REMOVED lines=62> */
[-C--:B--2---:R-:W-:Y:S01]  /*7410*/  FMUL R27, R106, R13.reuse ;  /* 0x0000000d6a1b7220 */ /* 0x084fe20000400000 */
[----:B------:R1:W-:Y:S01]  /*7420*/  @P0 STG.E desc[UR18][R28.64], R23 ;  /* 0x000000171c000986 */ /* 0x0003e2000c101912 */
[----:B------:R-:W-:Y:S01]  /*7430*/  IADD3 R32, P0, R26, R36, RZ ;  /* 0x000000241a207210 */ /* 0x000fe20007f1e0ff */
[----:B0-----:R-:W-:-:S02]  /*7440*/  FMUL R39, R104, R13 ;  /* 0x0000000d68277220 */ /* 0x001fc40000400000 */
[----:B------:R0:W-:Y:S01]  /*7450*/  @P4 STG.E desc[UR18][R30.64], R41 ;  /* 0x000000291e004986 */ /* 0x0001e2000c101912 */
[----:B------:R-:W-:Y:S01]  /*7460*/  IADD3 R24, P4, R6, R34, RZ ;  /* 0x0000002206187210 */ /* 0x000fe20007f9e0ff */
[----:B------:R-:W-:Y:S01]  /*7470*/  IMAD.X R33, R4, 0x1, R37, P0 ;  /* 0x0000000104217824 */ /* 0x000fe200000e0625 */
[----:B------:R-:W-:Y:S02]  /*7480*/  ISETP.GT.AND P2, PT, R42, 0x8, P2 ;  /* 0x000000082a00780c */ /* 0x000fe40001744270 */
[----:B------:R-:W-:Y:S01]  /*7490*/  ISETP.GT.AND P0, PT, R5, 0x70, PT ;  /* 0x000000700500780c */ /* 0x000fe20003f04270 */
[C---:B------:R-:W-:Y:S01]  /*74a0*/  IMAD.X R25, R21.reuse, 0x1, R35, P4 ;  /* 0x0000000115197824 */ /* 0x040fe200020e0623 */
[----:B------:R-:W-:Y:S01]  /*74b0*/  @P5 STG.E desc[UR18][R32.64], R27 ;  /* 0x0000001b20005986 */ /* 0x000fe2000c101912 */
[----:B-1----:R-:W-:Y:S01]  /*74c0*/  IADD3 R28, P5, R6, R36, RZ ;  /* 0x00000024061c7210 */ /* 0x002fe20007fbe0ff */
[-C--:B------:R-:W-:Y:S01]  /*74d0*/  FMUL R23, R102, R13.reuse ;  /* 0x0000000d66177220 */ /* 0x080fe20000400000 */
[----:B------:R-:W-:Y:S01]  /*74e0*/  IADD3 R34, P6, R26, R30, RZ ;  /* 0x0000001e1a227210 */ /* 0x000fe20007fde0ff */
[----:B------:R1:W-:Y:S01]  /*74f0*/  @P1 STG.E desc[UR18][R24.64], R39 ;  /* 0x0000002718001986 */ /* 0x0003e2000c101912 */
[----:B------:R-:W-:Y:S01]  /*7500*/  ISETP.GT.AND P4, PT, R42, RZ, P0 ;  /* 0x000000ff2a00720c */ /* 0x000fe20000784270 */
[----:B------:R-:W-:Y:S01]  /*7510*/  IMAD.X R29, R21, 0x1, R37, P5 ;  /* 0x00000001151d7824 */ /* 0x000fe200028e0625 */
[----:B------:R-:W-:Y:S01]  /*7520*/  ISETP.GT.AND P1, PT, R5, 0x71, PT ;  /* 0x000000710500780c */ /* 0x000fe20003f24270 */
[----:B------:R-:W-:Y:S01]  /*7530*/  IMAD.X R35, R4, 0x1, R31, P6 ;  /* 0x0000000104237824 */ /* 0x000fe200030e061f */
[----:B------:R-:W-:Y:S01]  /*7540*/  ISETP.GT.AND P6, PT, R42, 0x8, P0 ;  /* 0x000000082a00780c */ /* 0x000fe200007c4270 */
[----:B0-----:R-:W-:Y:S01]  /*7550*/  FMUL R41, R100, R13 ;  /* 0x0000000d64297220 */ /* 0x001fe20000400000 */
[----:B------:R-:W-:Y:S01]  /*7560*/  ISETP.GT.AND P5, PT, R42, RZ, P1 ;  /* 0x000000ff2a00720c */ /* 0x000fe20000fa4270 */
[----:B------:R0:W-:Y:S01]  /*7570*/  @P2 STG.E desc[UR18][R28.64], R23 ;  /* 0x000000171c002986 */ /* 0x0001e2000c101912 */
[----:B------:R-:W-:-:S02]  /*7580*/  IADD3 R36, P0, R26, R32, RZ ;  /* 0x000000201a247210 */ /* 0x000fc40007f1e0ff */
[----:B------:R-:W-:Y:S01]  /*7590*/  ISETP.GT.AND P1, PT, R42, 0x8, P1 ;  /* 0x000000082a00780c */ /* 0x000fe20000f24270 */
[-C--:B-1----:R-:W-:Y:S01]  /*75a0*/  FMUL R39, R98, R13.reuse ;  /* 0x0000000d62277220 */ /* 0x082fe20000400000 */
[----:B------:R-:W-:Y:S01]  /*75b0*/  IADD3 R24, P2, R6, R30, RZ ;  /* 0x0000001e06187210 */ /* 0x000fe20007f5e0ff */
[----:B------:R-:W-:Y:S01]  /*75c0*/  IMAD.X R37, R4, 0x1, R33, P0 ;  /* 0x0000000104257824 */ /* 0x000fe200000e0621 */
[----:B------:R1:W-:Y:S01]  /*75d0*/  @P4 STG.E desc[UR18][R34.64], R41 ;  /* 0x0000002922004986 */ /* 0x0003e2000c101912 */
[----:B------:R-:W-:Y:S02]  /*75e0*/  ISETP.GT.AND P0, PT, R5, 0x79, PT ;  /* 0x000000790500780c */ /* 0x000fe40003f04270 */
[----:B------:R-:W-:Y:S01]  /*75f0*/  IMAD.X R25, R21, 0x1, R31, P2 ;  /* 0x0000000115197824 */ /* 0x000fe200010e061f */
[----:B------:R-:W-:Y:S01]  /*7600*/  ISETP.GT.AND P2, PT, R5, 0x78, PT ;  /* 0x000000780500780c */ /* 0x000fe20003f44270 */
[----:B------:R-:W-:Y:S01]  /*7610*/  @P5 STG.E desc[UR18][R36.64], R39 ;  /* 0x0000002724005986 */ /* 0x000fe2000c101912 */
[----:B0-----:R-:W-:Y:S01]  /*7620*/  IADD3 R28, P4, R6, R32, RZ ;  /* 0x00000020061c7210 */ /* 0x001fe20007f9e0ff */
[-C--:B------:R-:W-:Y:S01]  /*7630*/  FMUL R5, R94, R13.reuse ;  /* 0x0000000d5e057220 */ /* 0x080fe20000400000 */
[-C--:B------:R-:W-:Y:S01]  /*7640*/  IADD3 R32, P5, R6, R34.reuse, RZ ;  /* 0x0000002206207210 */ /* 0x080fe20007fbe0ff */
[----:B------:R0:W-:Y:S01]  /*7650*/  @P6 STG.E desc[UR18][R24.64], R43 ;  /* 0x0000002b18006986 */ /* 0x0001e2000c101912 */
[C---:B------:R-:W-:Y:S01]  /*7660*/  IADD3 R30, P6, R26.reuse, R34, RZ ;  /* 0x000000221a1e7210 */ /* 0x040fe20007fde0ff */
[C---:B------:R-:W-:Y:S01]  /*7670*/  IMAD.X R29, R21.reuse, 0x1, R33, P4 ;  /* 0x00000001151d7824 */ /* 0x040fe200020e0621 */
[-C--:B------:R-:W-:Y:S01]  /*7680*/  IADD3 R26, P4, R26, R36.reuse, RZ ;  /* 0x000000241a1a7210 */ /* 0x080fe20007f9e0ff */
[C-C-:B------:R-:W-:Y:S01]  /*7690*/  IMAD.X R33, R21.reuse, 0x1, R35.reuse, P5 ;  /* 0x0000000115217824 */ /* 0x140fe200028e0623 */
[----:B-1----:R-:W-:Y:S01]  /*76a0*/  IADD3 R34, P5, R6, R36, RZ ;  /* 0x0000002406227210 */ /* 0x002fe20007fbe0ff */
[----:B------:R-:W-:Y:S01]  /*76b0*/  IMAD.X R31, R4, 0x1, R35, P6 ;  /* 0x00000001041f7824 */ /* 0x000fe200030e0623 */
[----:B------:R-:W-:Y:S01]  /*76c0*/  ISETP.GT.AND P6, PT, R42, RZ, P2 ;  /* 0x000000ff2a00720c */ /* 0x000fe200017c4270 */
[--C-:B------:R-:W-:Y:S01]  /*76d0*/  IMAD.X R27, R4, 0x1, R37.reuse, P4 ;  /* 0x00000001041b7824 */ /* 0x100fe200020e0625 */
[C---:B------:R-:W-:Y:S01]  /*76e0*/  ISETP.GT.AND P4, PT, R42.reuse, RZ, P0 ;  /* 0x000000ff2a00720c */ /* 0x040fe20000784270 */
[----:B------:R-:W-:Y:S01]  /*76f0*/  IMAD.X R35, R21, 0x1, R37, P5 ;  /* 0x0000000115237824 */ /* 0x000fe200028e0625 */
[----:B------:R-:W-:Y:S01]  /*7700*/  ISETP.GT.AND P2, PT, R42, 0x8, P2 ;  /* 0x000000082a00780c */ /* 0x000fe20001744270 */
[-C--:B------:R-:W-:Y:S01]  /*7710*/  FMUL R21, R92, R13.reuse ;  /* 0x0000000d5c157220 */ /* 0x080fe20000400000 */
[----:B------:R-:W-:Y:S01]  /*7720*/  ISETP.GT.AND P0, PT, R42, 0x8, P0 ;  /* 0x000000082a00780c */ /* 0x000fe20000704270 */
[-C--:B------:R-:W-:Y:S01]  /*7730*/  FMUL R23, R90, R13.reuse ;  /* 0x0000000d5a177220 */ /* 0x080fe20000400000 */
[-C--:B0-----:R-:W-:Y:S01]  /*7740*/  FMUL R25, R88, R13.reuse ;  /* 0x0000000d58197220 */ /* 0x081fe20000400000 */
[----:B------:R-:W-:Y:S01]  /*7750*/  FMUL R37, R22, R13 ;  /* 0x0000000d16257220 */ /* 0x000fe20000400000 */
[----:B------:R0:W-:Y:S04]  /*7760*/  @P1 STG.E desc[UR18][R28.64], R5 ;  /* 0x000000051c001986 */ /* 0x0001e8000c101912 */
[----:B------:R0:W-:Y:S04]  /*7770*/  @P6 STG.E desc[UR18][R30.64], R21 ;  /* 0x000000151e006986 */ /* 0x0001e8000c101912 */
[----:B------:R0:W-:Y:S04]  /*7780*/  @P4 STG.E desc[UR18][R26.64], R23 ;  /* 0x000000171a004986 */ /* 0x0001e8000c101912 */
[----:B------:R0:W-:Y:S04]  /*7790*/  @P2 STG.E desc[UR18][R32.64], R25 ;  /* 0x0000001920002986 */ /* 0x0001e8000c101912 */
[----:B------:R0:W-:Y:S02]  /*77a0*/  @P0 STG.E desc[UR18][R34.64], R37 ;  /* 0x0000002522000986 */ /* 0x0001e4000c101912 */
.L_x_156:
[----:B------:R-:W-:Y:S05]  /*77b0*/  BSYNC B0 ;  /* 0x0000000000007941 */ /* 0x000fea0003800000 */
.L_x_32:
[C---:B------:R-:W-:Y:S01]  /*77c0*/  LEA R2, P0, R8.reuse, R2, 0x1 ;  /* 0x0000000208027211 */ /* 0x040fe200078008ff */
[----:B------:R-:W-:Y:S01]  /*77d0*/  ULDC.64 UR6, c[0x0][0x750] ;  /* 0x0001d40000067ab9 */ /* 0x000fe20000000a00 */
[----:B--2-4-:R-:W-:Y:S01]  /*77e0*/  IMAD.U32 R4, RZ, RZ, UR15 ;  /* 0x0000000fff047e24 */ /* 0x014fe2000f8e00ff */
[----:B0-----:R-:W-:Y:S01]  /*77f0*/  PRMT R21, RZ, 0x7610, R21 ;  /* 0x00007610ff157816 */ /* 0x001fe20000000015 */
[----:B------:R-:W-:Y:S01]  /*7800*/  IMAD.MOV.U32 R6, RZ, RZ, -0x1 ;  /* 0xffffffffff067424 */ /* 0x000fe200078e00ff */
[----:B------:R-:W-:Y:S01]  /*7810*/  LEA.HI.X R3, R8, R3, R0, 0x1, P0 ;  /* 0x0000000308037211 */ /* 0x000fe200000f0c00 */
[----:B------:R0:W-:Y:S01]  /*7820*/  SYNCS.ARRIVE.TRANS64.A1T0 RZ, [R4+UR20], RZ ;  /* 0x000000ff04ff79a7 */ /* 0x0001e20008100014 */
[----:B------:R-:W-:Y:S01]  /*7830*/  ISETP.GE.U32.AND P0, PT, R2, UR6, PT ;  /* 0x0000000602007c0c */ /* 0x000fe2000bf06070 */
[----:B------:R-:W-:-:S03]  /*7840*/  IMAD.MOV.U32 R5, RZ, RZ, -0x1 ;  /* 0xffffffffff057424 */ /* 0x000fc600078e00ff */
[----:B------:R-:W-:Y:S01]  /*7850*/  ISETP.GE.U32.AND.EX P0, PT, R3, UR7, PT, P0 ;  /* 0x0000000703007c0c */ /* 0x000fe2000bf06100 */
[----:B0-----:R-:W-:-:S12]  /*7860*/  IMAD.MOV.U32 R4, RZ, RZ, -0x1 ;  /* 0xffffffffff047424 */ /* 0x001fd800078e00ff */
[----:B------:R-:W-:Y:S05]  /*7870*/  @P0 BRA `(.L_x_157) ;  /* 0x0000000400600947 */ /* 0x000fea0003800000 */
[----:B------:R-:W0:Y:S01]  /*7880*/  S2R R32, SR_CTAID.X ;  /* 0x0000000000207919 */ /* 0x000e220000002500 */
[----:B------:R-:W2:Y:S01]  /*7890*/  LDC.64 R26, c[0x0][0x728] ;  /* 0x0001ca00ff1a7b82 */ /* 0x000ea20000000a00 */
[----:B------:R-:W-:Y:S01]  /*78a0*/  ULDC UR6, c[0x0][0x150] ;  /* 0x0000540000067ab9 */ /* 0x000fe20000000800 */
[----:B------:R-:W-:Y:S01]  /*78b0*/  IMAD.MOV.U32 R24, RZ, RZ, R2 ;  /* 0x000000ffff187224 */ /* 0x000fe200078e0002 */
[----:B-1----:R-:W1:Y:S01]  /*78c0*/  S2R R34, SR_CTAID.Y ;  /* 0x0000000000227919 */ /* 0x002e620000002600 */
[----:B------:R-:W-:-:S04]  /*78d0*/  IMAD.MOV.U32 R25, RZ, RZ, R3 ;  /* 0x000000ffff197224 */ /* 0x000fc800078e0003 */
[----:B------:R-:W4:Y:S08]  /*78e0*/  LDC R35, c[0x0][0x144] ;  /* 0x00005100ff237b82 */ /* 0x000f300000000800 */
[----:B------:R-:W1:Y:S08]  /*78f0*/  LDC R6, c[0x0][0x730] ;  /* 0x0001cc00ff067b82 */ /* 0x000e700000000800 */
[----:B------:R-:W1:Y:S01]  /*7900*/  LDC.64 R30, c[0x0][0x720] ;  /* 0x0001c800ff1e7b82 */ /* 0x000e620000000a00 */
[----:B--2---:R-:W-:-:S04]  /*7910*/  ISETP.NE.U32.AND P0, PT, R26, RZ, PT ;  /* 0x000000ff1a00720c */ /* 0x004fc80003f05070 */
[----:B------:R-:W-:Y:S02]  /*7920*/  ISETP.NE.AND.EX P0, PT, R27, RZ, PT, P0 ;  /* 0x000000ff1b00720c */ /* 0x000fe40003f05300 */
[----:B0-----:R-:W-:-:S05]  /*7930*/  I2FP.F32.U32 R4, R32 ;  /* 0x0000002000047245 */ /* 0x001fca0000201000 */
[----:B------:R-:W-:-:S04]  /*7940*/  FMUL R4, R4, UR6 ;  /* 0x0000000604047c20 */ /* 0x000fc80008400000 */
[----:B------:R0:W2:Y:S02]  /*7950*/  F2I.U32.TRUNC.NTZ R33, R4 ;  /* 0x0000000400217305 */ /* 0x0000a4000020f000 */
[----:B----4-:R-:W-:Y:S05]  /*7960*/  @!P0 BRA `(.L_x_158) ;  /* 0x0000000000288947 */ /* 0x010fea0003800000 */
[----:B------:R-:W4:Y:S02]  /*7970*/  LDC R5, c[0x0][0x734] ;  /* 0x0001cd00ff057b82 */ /* 0x000f240000000800 */
[----:B----4-:R-:W-:-:S05]  /*7980*/  IADD3 R21, P0, R2, R5, RZ ;  /* 0x0000000502157210 */ /* 0x010fca0007f1e0ff */
[----:B------:R-:W-:-:S04]  /*7990*/  IMAD.X R29, RZ, RZ, R3, P0 ;  /* 0x000000ffff1d7224 */ /* 0x000fc800000e0603 */
[----:B0-----:R-:W-:-:S04]  /*79a0*/  IMAD.WIDE.U32 R4, R29, R26, RZ ;  /* 0x0000001a1d047225 */ /* 0x001fc800078e00ff */
[----:B------:R-:W-:-:S04]  /*79b0*/  IMAD.WIDE.U32 R22, P0, R21, R27, R4 ;  /* 0x0000001b15167225 */ /* 0x000fc80007800004 */
[----:B------:R-:W-:-:S04]  /*79c0*/  IMAD.WIDE.U32 R4, R21, R26, RZ ;  /* 0x0000001a15047225 */ /* 0x000fc800078e00ff */
[----:B------:R-:W-:Y:S01]  /*79d0*/  IMAD.X R25, RZ, RZ, RZ, P0 ;  /* 0x000000ffff197224 */ /* 0x000fe200000e06ff */
[----:B------:R-:W-:Y:S01]  /*79e0*/  IADD3 RZ, P0, R5, R22, RZ ;  /* 0x0000001605ff7210 */ /* 0x000fe20007f1e0ff */
[----:B------:R-:W-:-:S04]  /*79f0*/  IMAD.MOV.U32 R24, RZ, RZ, R23 ;  /* 0x000000ffff187224 */ /* 0x000fc800078e0017 */
[----:B------:R-:W-:-:S08]  /*7a00*/  IMAD.WIDE.U32.X R24, R29, R27, R24, P0 ;  /* 0x0000001b1d187225 */ /* 0x000fd000000e0418 */
.L_x_158:
[----:B------:R-:W4:Y:S01]  /*7a10*/  LDC.64 R38, c[0x0][0x740] ;  /* 0x0001d000ff267b82 */ /* 0x000f220000000a00 */
[-C--:B-1----:R-:W-:Y:S01]  /*7a20*/  SHF.R.U64 R28, R24, R6.reuse, R25 ;  /* 0x00000006181c7219 */ /* 0x082fe20000001219 */
[----:B--2---:R-:W-:Y:S01]  /*7a30*/  IMAD.MOV R33, RZ, RZ, -R33 ;  /* 0x000000ffff217224 */ /* 0x004fe200078e0a21 */
[----:B0-----:R-:W-:Y:S01]  /*7a40*/  SHF.R.U32.HI R4, RZ, R6, R25 ;  /* 0x00000006ff047219 */ /* 0x001fe20000011619 */
[----:B------:R-:W-:Y:S01]  /*7a50*/  ULDC UR6, c[0x0][0x154] ;  /* 0x0000550000067ab9 */ /* 0x000fe20000000800 */
[----:B------:R-:W-:Y:S01]  /*7a60*/  IADD3 R21, P0, RZ, -R28, RZ ;  /* 0x8000001cff157210 */ /* 0x000fe20007f1e0ff */
[----:B------:R-:W-:Y:S02]  /*7a70*/  IMAD R33, R35, R33, R32 ;  /* 0x0000002123217224 */ /* 0x000fe400078e0220 */
[----:B------:R-:W0:Y:S01]  /*7a80*/  LDC R22, c[0x0][0x718] ;  /* 0x0001c600ff167b82 */ /* 0x000e220000000800 */
[----:B------:R-:W-:Y:S02]  /*7a90*/  IMAD.MOV.U32 R23, RZ, RZ, -0x1 ;  /* 0xffffffffff177424 */ /* 0x000fe400078e00ff */
[----:B------:R-:W-:-:S02]  /*7aa0*/  IMAD.X R5, RZ, RZ, ~R4, P0 ;  /* 0x000000ffff057224 */ /* 0x000fc400000e0e04 */
[----:B------:R-:W-:Y:S02]  /*7ab0*/  IMAD.MOV.U32 R25, RZ, RZ, 0x1 ;  /* 0x00000001ff197424 */ /* 0x000fe400078e00ff */
[-C--:B------:R-:W-:Y:S01]  /*7ac0*/  IMAD R6, R5, R30.reuse, RZ ;  /* 0x0000001e05067224 */ /* 0x080fe200078e02ff */
[----:B------:R-:W1:Y:S01]  /*7ad0*/  LDC R24, c[0x0][0x708] ;  /* 0x0001c200ff187b82 */ /* 0x000e620000000800 */
[----:B------:R-:W-:-:S04]  /*7ae0*/  IMAD.WIDE.U32 R4, R21, R30, R2 ;  /* 0x0000001e15047225 */ /* 0x000fc800078e0002 */
[----:B------:R-:W-:Y:S01]  /*7af0*/  IMAD R21, R21, R31, R6 ;  /* 0x0000001f15157224 */ /* 0x000fe200078e0206 */
[----:B------:R-:W-:Y:S02]  /*7b00*/  I2FP.F32.U32 R6, R34 ;  /* 0x0000002200067245 */ /* 0x000fe40000201000 */
[----:B------:R-:W2:Y:S01]  /*7b10*/  LDC R36, c[0x0][0x758] ;  /* 0x0001d600ff247b82 */ /* 0x000ea20000000800 */
[----:B------:R-:W-:Y:S01]  /*7b20*/  IMAD.IADD R5, R5, 0x1, R21 ;  /* 0x0000000105057824 */ /* 0x000fe200078e0215 */
[----:B----4-:R-:W-:Y:S01]  /*7b30*/  ISETP.NE.U32.AND P0, PT, R38, RZ, PT ;  /* 0x000000ff2600720c */ /* 0x010fe20003f05070 */
[----:B------:R-:W-:-:S03]  /*7b40*/  FMUL R21, R6, UR6 ;  /* 0x0000000606157c20 */ /* 0x000fc60008400000 */
[----:B------:R-:W-:Y:S01]  /*7b50*/  ISETP.NE.AND.EX P0, PT, R39, RZ, PT, P0 ;  /* 0x000000ff2700720c */ /* 0x000fe20003f05300 */
[----:B------:R4:W2:Y:S01]  /*7b60*/  F2I.U32.TRUNC.NTZ R29, R21 ;  /* 0x00000015001d7305 */ /* 0x0008a2000020f000 */
[----:B------:R-:W3:Y:S01]  /*7b70*/  LDC R31, c[0x0][0x148] ;  /* 0x00005200ff1f7b82 */ /* 0x000ee20000000800 */
[-CC-:B0-----:R-:W-:Y:S02]  /*7b80*/  SHF.R.U64 R26, R4, R22.reuse, R5.reuse ;  /* 0x00000016041a7219 */ /* 0x181fe40000001205 */
[----:B------:R-:W-:-:S05]  /*7b90*/  SHF.R.U32.HI R5, RZ, R22, R5 ;  /* 0x00000016ff057219 */ /* 0x000fca0000011605 */
[----:B------:R-:W0:Y:S01]  /*7ba0*/  LDC R32, c[0x0][0x700] ;  /* 0x0001c000ff207b82 */ /* 0x000e220000000800 */
[-CC-:B-1----:R-:W-:Y:S02]  /*7bb0*/  SHF.R.U64 R6, R26, R24.reuse, R5.reuse ;  /* 0x000000181a067219 */ /* 0x182fe40000001205 */
[----:B------:R-:W-:-:S05]  /*7bc0*/  SHF.R.U32.HI R5, RZ, R24, R5 ;  /* 0x00000018ff057219 */ /* 0x000fca0000011605 */
[----:B------:R-:W1:Y:S01]  /*7bd0*/  LDC R37, c[0x0][0x748] ;  /* 0x0001d200ff257b82 */ /* 0x000e620000000800 */
[-CC-:B--2---:R-:W-:Y:S02]  /*7be0*/  SHF.R.U64 R30, R6, R36.reuse, R5.reuse ;  /* 0x00000024061e7219 */ /* 0x184fe40000001205 */
[-C--:B------:R-:W-:Y:S02]  /*7bf0*/  SHF.L.U32 R23, R23, R36.reuse, RZ ;  /* 0x0000002417177219 */ /* 0x080fe400000006ff */
[-C--:B------:R-:W-:Y:S01]  /*7c00*/  SHF.R.U32.HI R5, RZ, R36.reuse, R5 ;  /* 0x00000024ff057219 */ /* 0x080fe20000011605 */
[----:B------:R-:W-:Y:S01]  /*7c10*/  IMAD.MOV.U32 R4, RZ, RZ, R30 ;  /* 0x000000ffff047224 */ /* 0x000fe200078e001e */
[----:B------:R-:W-:Y:S01]  /*7c20*/  SHF.L.U32 R36, R25, R36, RZ ;  /* 0x0000002419247219 */ /* 0x000fe200000006ff */
[----:B------:R-:W2:Y:S01]  /*7c30*/  LDC R40, c[0x0][0x738] ;  /* 0x0001ce00ff287b82 */ /* 0x000ea20000000800 */
[----:B------:R-:W-:-:S07]  /*7c40*/  LOP3.LUT R35, RZ, R23, RZ, 0x33, !PT ;  /* 0x00000017ff237212 */ /* 0x000fce00078e33ff */
[----:B------:R-:W0:Y:S01]  /*7c50*/  LDC R41, c[0x0][0x710] ;  /* 0x0001c400ff297b82 */ /* 0x000e220000000800 */
[----:B----4-:R-:W-:Y:S05]  /*7c60*/  @!P0 BRA `(.L_x_159) ;  /* 0x0000000000288947 */ /* 0x010fea0003800000 */
[----:B------:R-:W4:Y:S02]  /*7c70*/  LDC R21, c[0x0][0x74c] ;  /* 0x0001d300ff157b82 */ /* 0x000f240000000800 */
[----:B----4-:R-:W-:-:S05]  /*7c80*/  IADD3 R21, P0, R30, R21, RZ ;  /* 0x000000151e157210 */ /* 0x010fca0007f1e0ff */
        /* <DEDUP_REMOVED lines=8> */
.L_x_159:
[----:B-1----:R-:W-:Y:S01]  /*7d10*/  SHF.R.U64 R4, R4, R37, R5 ;  /* 0x0000002504047219 */ /* 0x002fe20000001205 */
[----:B0-----:R-:W-:Y:S01]  /*7d20*/  VIADD R23, R32, 0xffffffff ;  /* 0xffffffff20177836 */ /* 0x001fe20000000000 */
[----:B------:R-:W-:Y:S01]  /*7d30*/  LOP3.LUT R21, R6, R35, RZ, 0xc0, !PT ;  /* 0x0000002306157212 */ /* 0x000fe200078ec0ff */
[----:B------:R-:W-:Y:S02]  /*7d40*/  IMAD.MOV R29, RZ, RZ, -R29 ;  /* 0x000000ffff1d7224 */ /* 0x000fe400078e0a1d */
[----:B------:R-:W-:Y:S01]  /*7d50*/  IMAD.MOV R5, RZ, RZ, -R4 ;  /* 0x000000ffff057224 */ /* 0x000fe200078e0a04 */
[----:B------:R-:W-:Y:S01]  /*7d60*/  LOP3.LUT R23, R26, R23, RZ, 0xc0, !PT ;  /* 0x000000171a177212 */ /* 0x000fe200078ec0ff */
[----:B------:R-:W-:Y:S02]  /*7d70*/  IMAD R6, R36, R4, R21 ;  /* 0x0000000424067224 */ /* 0x000fe400078e0215 */
[----:B---3--:R-:W-:Y:S02]  /*7d80*/  @P3 IMAD R33, R31, R29, R34 ;  /* 0x0000001d1f213224 */ /* 0x008fe400078e0222 */
[----:B--2---:R-:W-:-:S02]  /*7d90*/  IMAD R4, R5, R40, R30 ;  /* 0x0000002805047224 */ /* 0x004fc400078e021e */
[----:B------:R-:W-:Y:S02]  /*7da0*/  IMAD R6, R6, R41, R33 ;  /* 0x0000002906067224 */ /* 0x000fe400078e0221 */
[----:B------:R-:W-:Y:S02]  /*7db0*/  IMAD R23, R4, R32, R23 ;  /* 0x0000002004177224 */ /* 0x000fe400078e0217 */
[----:B------:R-:W-:Y:S02]  /*7dc0*/  IMAD.MOV.U32 R21, RZ, RZ, 0x1 ;  /* 0x00000001ff157424 */ /* 0x000fe400078e00ff */
[----:B------:R-:W-:Y:S01]  /*7dd0*/  IMAD.MOV.U32 R4, RZ, RZ, R28 ;  /* 0x000000ffff047224 */ /* 0x000fe200078e001c */
[----:B------:R-:W-:Y:S02]  /*7de0*/  SEL R5, R23, R6, !P3 ;  /* 0x0000000617057207 */ /* 0x000fe40005800000 */
[----:B------:R-:W-:-:S07]  /*7df0*/  SEL R6, R6, R23, !P3 ;  /* 0x0000001706067207 */ /* 0x000fce0005800000 */
.L_x_157:
[----:B------:R-:W-:Y:S02]  /*7e00*/  LOP3.LUT P0, RZ, R21, 0xff, RZ, 0xc0, !PT ;  /* 0x000000ff15ff7812 */ /* 0x000fe4000780c0ff */
[----:B------:R-:W-:-:S11]  /*7e10*/  LOP3.LUT R91, R91, 0x1, RZ, 0x3c, !PT ;  /* 0x000000015b5b7812 */ /* 0x000fd600078e3cff */
[----:B------:R-:W-:Y:S05]  /*7e20*/  @P0 BRA `(.L_x_160) ;  /* 0xffffff9800680947 */ /* 0x000fea000383ffff */
[----:B------:R-:W-:Y:S05]  /*7e30*/  EXIT ;  /* 0x000000000000794d */ /* 0x000fea0003800000 */
.L_x_18:
[----:B------:R-:W-:-:S08]  /*7e40*/  ISETP.NE.AND P0, PT, R19, RZ, PT ;  /* 0x000000ff1300720c */ /* 0x000fd00003f05270 */
[----:B--23-5:R-:W0:-:S00]  /*7e50*/  USETMAXREG.DEALLOC.CTAPOOL 0x28 ;  /* 0x00000028000079c8 */ /* 0x02ce0000080e0500 */
[----:B------:R-:W-:Y:S05]  /*7e60*/  @P0 EXIT ;  /* 0x000000000000094d */ /* 0x000fea0003800000 */
[----:B0-----:R-:W-:Y:S01]  /*7e70*/  LOP3.LUT P0, RZ, R20, 0xff, RZ, 0xc0, !PT ;  /* 0x000000ff14ff7812 */ /* 0x001fe2000780c0ff */
[----:B------:R-:W-:Y:S02]  /*7e80*/  IMAD.MOV.U32 R12, RZ, RZ, 0x1 ;  /* 0x00000001ff0c7424 */ /* 0x000fe400078e00ff */
[----:B------:R-:W-:-:S10]  /*7e90*/  IMAD.MOV.U32 R13, RZ, RZ, RZ ;  /* 0x000000ffff0d7224 */ /* 0x000fd400078e00ff */
[----:B------:R-:W-:Y:S05]  /*7ea0*/  @!P0 BRA `(.L_x_161) ;  /* 0x0000000c00608947 */ /* 0x000fea0003800000 */
[----:B------:R-:W0:Y:S01]  /*7eb0*/  S2R R17, SR_CgaCtaId ;  /* 0x0000000000117919 */ /* 0x000e220000008800 */
[----:B------:R-:W-:Y:S01]  /*7ec0*/  LOP3.LUT P0, RZ, R10, 0x1f, RZ, 0xc0, !PT ;  /* 0x0000001f0aff7812 */ /* 0x000fe2000780c0ff */
[----:B------:R-:W-:Y:S01]  /*7ed0*/  ULDC UR5, c[0x0][0x758] ;  /* 0x0001d60000057ab9 */ /* 0x000fe20000000800 */
[----:B------:R-:W-:Y:S01]  /*7ee0*/  UMOV UR6, 0xffffffff ;  /* 0xffffffff00067882 */ /* 0x000fe20000000000 */
[----:B------:R-:W-:Y:S01]  /*7ef0*/  BSSY B0, `(.L_x_161) ;  /* 0x00000d3000007945 */ /* 0x000fe20003800000 */
[----:B------:R-:W-:Y:S01]  /*7f00*/  USHF.L.U32 UR6, UR6, UR5, URZ ;  /* 0x0000000506067299 */ /* 0x000fe2000800063f */
[C---:B------:R-:W-:Y:S01]  /*7f10*/  ISETP.NE.AND P2, PT, R11.reuse, RZ, PT ;  /* 0x000000ff0b00720c */ /* 0x040fe20003f45270 */
[----:B------:R-:W-:Y:S01]  /*7f20*/  IMAD.MOV.U32 R15, RZ, RZ, 0x1 ;  /* 0x00000001ff0f7424 */ /* 0x000fe200078e00ff */
[----:B------:R-:W-:Y:S01]  /*7f30*/  ISETP.NE.OR P0, PT, R11, RZ, !P0 ;  /* 0x000000ff0b00720c */ /* 0x000fe20004705670 */
[----:B------:R-:W-:Y:S01]  /*7f40*/  IMAD.MOV.U32 R12, RZ, RZ, 0x1 ;  /* 0x00000001ff0c7424 */ /* 0x000fe200078e00ff */
[----:B------:R-:W-:Y:S01]  /*7f50*/  LOP3.LUT R14, R7, 0x2, RZ, 0xfc, !PT ;  /* 0x00000002070e7812 */ /* 0x000fe200078efcff */
[----:B------:R-:W-:Y:S01]  /*7f60*/  IMAD.MOV.U32 R13, RZ, RZ, RZ ;  /* 0x000000ffff0d7224 */ /* 0x000fe200078e00ff */
[----:B------:R-:W-:Y:S01]  /*7f70*/  ULDC UR4, c[0x0][0x700] ;  /* 0x0001c00000047ab9 */ /* 0x000fe20000000800 */
[----:B------:R-:W-:Y:S01]  /*7f80*/  UMOV UR7, 0x1 ;  /* 0x0000000100077882 */ /* 0x000fe20000000000 */
[----:B------:R-:W-:-:S02]  /*7f90*/  UIADD3 UR29, UR14, 0x1, URZ ;  /* 0x000000010e1d7890 */ /* 0x000fc4000fffe03f */
[----:B------:R-:W-:Y:S02]  /*7fa0*/  UIADD3 UR4, UR4, -0x1, URZ ;  /* 0xffffffff04047890 */ /* 0x000fe4000fffe03f */
[----:B------:R-:W-:Y:S02]  /*7fb0*/  USHF.L.U32 UR5, UR7, UR5, URZ ;  /* 0x0000000507057299 */ /* 0x000fe4000800063f */
[----:B------:R-:W-:Y:S01]  /*7fc0*/  ULOP3.LUT UR15, URZ, UR6, URZ, 0x33, !UPT ;  /* 0x000000063f0f7292 */ /* 0x000fe2000f8e333f */
[----:B------:R-:W-:Y:S01]  /*7fd0*/  ULDC.64 UR32, c[0x0][0x198] ;  /* 0x0000660000207ab9 */ /* 0x000fe20000000a00 */
[C---:B0-----:R-:W-:Y:S02]  /*7fe0*/  IMAD.SHL.U32 R16, R17.reuse, 0x40, RZ ;  /* 0x0000004011107824 */ /* 0x041fe400078e00ff */
[----:B------:R-:W-:-:S03]  /*7ff0*/  IMAD.SHL.U32 R17, R17, 0x2000, RZ ;  /* 0x0000200011117824 */ /* 0x000fc600078e00ff */
[----:B------:R-:W-:Y:S02]  /*8000*/  LOP3.LUT R16, R16, 0x40, RZ, 0xc0, !PT ;  /* 0x0000004010107812 */ /* 0x000fe400078ec0ff */
[----:B------:R-:W-:-:S07]  /*8010*/  LOP3.LUT R17, R17, 0x2000, RZ, 0xc0, !PT ;  /* 0x0000200011117812 */ /* 0x000fce00078ec0ff */
.L_x_173:
[----:B------:R-:W-:-:S03]  /*8020*/  UMOV UR6, 0xffffffff ;  /* 0xffffffff00067882 */ /* 0x000fc60000000000 */
[----:B------:R-:W-:Y:S05]  /*8030*/  BRA.DIV UR6, `(.L_x_162) ;  /* 0x0000001206dc7947 */ /* 0x000fea000b800000 */
[----:B------:R-:W-:-:S13]  /*8040*/  ELECT P1, URZ, PT ;  /* 0x00000000003f782f */ /* 0x000fda0003820000 */
.L_x_192:
[----:B------:R-:W0:Y:S01]  /*8050*/  LDC R10, c[0x0][0x604] ;  /* 0x00018100ff0a7b82 */ /* 0x000e220000000800 */
[----:B------:R-:W-:Y:S01]  /*8060*/  BSSY B1, `(.L_x_163) ;  /* 0x0000047000017945 */ /* 0x000fe20003800000 */
[----:B0-----:R-:W-:-:S13]  /*8070*/  ISETP.LT.OR P1, PT, R10, 0x1, !P1 ;  /* 0x000000010a00780c */ /* 0x001fda0004f21670 */
[----:B------:R-:W-:Y:S05]  /*8080*/  @P1 BRA `(.L_x_164) ;  /* 0x0000000400101947 */ /* 0x000fea0003800000 */
[----:B------:R-:W-:Y:S01]  /*8090*/  IMAD R19, R5, 0x80, R16 ;  /* 0x0000008005137824 */ /* 0x000fe200078e0210 */
[----:B------:R-:W-:Y:S01]  /*80a0*/  CS2R R22, SRZ ;  /* 0x0000000000167805 */ /* 0x000fe2000001ff00 */
[----:B------:R-:W-:Y:S02]  /*80b0*/  IMAD.SHL.U32 R26, R6, 0x40, RZ ;  /* 0x00000040061a7824 */ /* 0x000fe400078e00ff */
[----:B------:R-:W-:Y:S02]  /*80c0*/  IMAD.U32 R24, RZ, RZ, UR29 ;  /* 0x0000001dff187e24 */ /* 0x000fe4000f8e00ff */
[----:B------:R-:W-:Y:S02]  /*80d0*/  IMAD.MOV.U32 R5, RZ, RZ, R12 ;  /* 0x000000ffff057224 */ /* 0x000fe400078e000c */
[----:B------:R-:W-:Y:S02]  /*80e0*/  IMAD.MOV.U32 R10, RZ, RZ, R13 ;  /* 0x000000ffff0a7224 */ /* 0x000fe400078e000d */
[----:B------:R-:W-:-:S07]  /*80f0*/  IMAD.MOV.U32 R25, RZ, RZ, RZ ;  /* 0x000000ffff197224 */ /* 0x000fce00078e00ff */
.L_x_168:
[----:B------:R-:W0:Y:S01]  /*8100*/  S2R R18, SR_CgaCtaId ;  /* 0x0000000000127919 */ /* 0x000e220000008800 */
[----:B------:R-:W-:-:S04]  /*8110*/  MOV R11, 0x400 ;  /* 0x00000400000b7802 */ /* 0x000fc80000000f00 */
[----:B0-----:R-:W-:Y:S02]  /*8120*/  LEA R21, R18, R11, 0x18 ;  /* 0x0000000b12157211 */ /* 0x001fe400078ec0ff */
[----:B------:R-:W-:Y:S01]  /*8130*/  SHF.L.U32 R11, R5, 0x1f, RZ ;  /* 0x0000001f050b7819 */ /* 0x000fe200000006ff */
[----:B------:R-:W0:Y:S02]  /*8140*/  @!P2 LDC R18, c[0x0][0x640] ;  /* 0x00019000ff12ab82 */ /* 0x000e240000000800 */
[----:B------:R-:W-:-:S04]  /*8150*/  IMAD R20, R10, 0x8, R21 ;  /* 0x000000080a147824 */ /* 0x000fc800078e0215 */
[----:B------:R-:W1:Y:S02]  /*8160*/  SYNCS.PHASECHK.TRANS64.TRYWAIT P1, [R20+URZ+0x50], R11 ;  /* 0x0000500b140075a7 */ /* 0x000e64000802017f */
[----:B-1----:R-:W-:Y:S05]  /*8170*/  @!P1 BRA `(.L_x_165) ;  /* 0x0000001000ac9947 */ /* 0x002fea0003800000 */
.L_x_193:
[----:B-1----:R-:W-:Y:S01]  /*8180*/  PRMT R11, R14, 0x9910, RZ ;  /* 0x000099100e0b7816 */ /* 0x002fe200000000ff */
[----:B0-----:R0:W-:Y:S03]  /*8190*/  @!P2 SYNCS.ARRIVE.TRANS64 RZ, [R20+URZ], R18 ;  /* 0x0000001214ffa9a7 */ /* 0x0011e6000800003f */
[----:B------:R-:W-:-:S13]  /*81a0*/  ISETP.NE.AND P1, PT, R11, 0x2, PT ;  /* 0x000000020b00780c */ /* 0x000fda0003f25270 */
[----:B0-----:R-:W-:Y:S05]  /*81b0*/  @P1 BRA `(.L_x_166) ;  /* 0x0000000000041947 */ /* 0x001fea0003800000 */
[----:B------:R-:W-:Y:S01]  /*81c0*/  BPT.TRAP 0x1 ;  /* 0x000000040000795c */ /* 0x000fe20000300000 */
.L_x_166:
[----:B------:R-:W-:Y:S05]  /*81d0*/  @P0 BRA `(.L_x_167) ;  /* 0x0000000000040947 */ /* 0x000fea0003800000 */
[----:B------:R-:W-:Y:S01]  /*81e0*/  BPT.TRAP 0x1 ;  /* 0x000000040000795c */ /* 0x000fe20000300000 */
.L_x_167:
[C-C-:B------:R-:W-:Y:S01]  /*81f0*/  IMAD R11, R10.reuse, 0x1000, R21.reuse ;  /* 0x000010000a0b7824 */ /* 0x140fe200078e0215 */
[----:B------:R-:W-:Y:S01]  /*8200*/  R2UR UR17, R21 ;  /* 0x00000000151172ca */ /* 0x000fe200000e0000 */
[----:B------:R-:W-:Y:S01]  /*8210*/  IMAD R21, R10, 0x400, R21 ;  /* 0x000004000a157824 */ /* 0x000fe200078e0215 */
[----:B------:R-:W-:Y:S01]  /*8220*/  R2UR UR25, R20 ;  /* 0x00000000141972ca */ /* 0x000fe200000e0000 */
[----:B------:R-:W-:Y:S01]  /*8230*/  VIADD R24, R24, 0xffffffff ;  /* 0xffffffff18187836 */ /* 0x000fe20000000000 */
[----:B------:R-:W-:Y:S01]  /*8240*/  R2UR UR24, R11 ;  /* 0x000000000b1872ca */ /* 0x000fe200000e0000 */
[----:B------:R-:W-:Y:S01]  /*8250*/  IMAD R11, R10, 0x4000, R17 ;  /* 0x000040000a0b7824 */ /* 0x000fe200078e0211 */
[----:B------:R-:W-:Y:S01]  /*8260*/  R2UR UR8, R21 ;  /* 0x00000000150872ca */ /* 0x000fe200000e0000 */
[----:B------:R-:W-:Y:S01]  /*8270*/  UIADD3 UR6, UP0, UR32, 0xf0, URZ ;  /* 0x000000f020067890 */ /* 0x000fe2000ff1e03f */
[----:B------:R-:W-:Y:S01]  /*8280*/  R2UR UR28, R4 ;  /* 0x00000000041c72ca */ /* 0x000fe200000e0000 */
[----:B------:R-:W-:Y:S01]  /*8290*/  UIADD3 UR22, UP1, UR32, 0x1f0, URZ ;  /* 0x000001f020167890 */ /* 0x000fe2000ff3e03f */
[----:B------:R-:W-:Y:S01]  /*82a0*/  R2UR UR16, R11 ;  /* 0x000000000b1072ca */ /* 0x000fe200000e0000 */
[----:B------:R-:W-:Y:S01]  /*82b0*/  UIADD3 UR34, UP2, UR32, 0x2f0, URZ ;  /* 0x000002f020227890 */ /* 0x000fe2000ff5e03f */
[----:B------:R-:W-:Y:S01]  /*82c0*/  R2UR UR26, R23 ;  /* 0x00000000171a72ca */ /* 0x000fe200000e0000 */
[----:B------:R-:W-:Y:S01]  /*82d0*/  UIADD3.X UR7, URZ, UR33, URZ, UP0, !UPT ;  /* 0x000000213f077290 */ /* 0x000fe200087fe43f */
[----:B------:R-:W-:Y:S01]  /*82e0*/  R2UR UR27, R26 ;  /* 0x000000001a1b72ca */ /* 0x000fe200000e0000 */
[----:B------:R-:W-:Y:S01]  /*82f0*/  UIADD3.X UR23, URZ, UR33, URZ, UP1, !UPT ;  /* 0x000000213f177290 */ /* 0x000fe20008ffe43f */
[----:B------:R-:W-:Y:S01]  /*8300*/  R2UR UR11, R6 ;  /* 0x00000000060b72ca */ /* 0x000fe200000e0000 */
[----:B------:R-:W-:Y:S01]  /*8310*/  UIADD3 UR24, UR24, 0x180, URZ ;  /* 0x0000018018187890 */ /* 0x000fe2000fffe03f */
[----:B------:R-:W-:Y:S01]  /*8320*/  R2UR UR12, R25 ;  /* 0x00000000190c72ca */ /* 0x000fe200000e0000 */
[----:B------:R-:W-:Y:S01]  /*8330*/  UIADD3 UR8, UR8, 0x32180, URZ ;  /* 0x0003218008087890 */ /* 0x000fe2000fffe03f */
[----:B------:R-:W-:Y:S01]  /*8340*/  R2UR UR18, R22 ;  /* 0x00000000161272ca */ /* 0x000fe200000e0000 */
[----:B------:R-:W-:Y:S01]  /*8350*/  VIADD R10, R10, 0x1 ;  /* 0x000000010a0a7836 */ /* 0x000fe20000000000 */
[----:B------:R-:W-:Y:S01]  /*8360*/  R2UR UR19, R19 ;  /* 0x00000000131372ca */ /* 0x000fe200000e0000 */
[----:B------:R-:W-:Y:S01]  /*8370*/  UIADD3.X UR35, URZ, UR33, URZ, UP2, !UPT ;  /* 0x000000213f237290 */ /* 0x000fe200097fe43f */
[----:B------:R-:W-:Y:S01]  /*8380*/  ISETP.GT.AND P4, PT, R24, 0x1, PT ;  /* 0x000000011800780c */ /* 0x000fe20003f84270 */
[----:B------:R-:W-:Y:S01]  /*8390*/  UIADD3 UR16, UR17, 0xa180, UR16 ;  /* 0x0000a18011107890 */ /* 0x000fe2000fffe010 */
[C---:B------:R-:W-:Y:S01]  /*83a0*/  ISETP.NE.AND P1, PT, R10.reuse, 0xa, PT ;  /* 0x0000000a0a00780c */ /* 0x040fe20003f25270 */
[----:B------:R-:W-:Y:S01]  /*83b0*/  UMOV UR30, 0x0 ;  /* 0x00000000001e7882 */ /* 0x000fe20000000000 */
[----:B------:R-:W-:Y:S01]  /*83c0*/  UMOV UR31, 0x10000000 ;  /* 0x10000000001f7882 */ /* 0x000fe20000000000 */
[----:B------:R-:W-:Y:S01]  /*83d0*/  UMOV UR10, URZ ;  /* 0x0000003f000a7c82 */ /* 0x000fe20008000000 */
[----:B------:R-:W-:Y:S01]  /*83e0*/  UMOV UR9, UR25 ;  /* 0x0000001900097c82 */ /* 0x000fe20008000000 */
[----:B------:R-:W-:Y:S01]  /*83f0*/  UMOV UR13, UR28 ;  /* 0x0000001c000d7c82 */ /* 0x000fe20008000000 */
[----:B------:R0:W-:Y:S01]  /*8400*/  UTMALDG.3D [UR24], [UR6], desc[UR30] ;  /* 0x00001e18060075b4 */ /* 0x0001e20008011000 */
[----:B------:R-:W-:Y:S01]  /*8410*/  UMOV UR21, 0x30000 ;  /* 0x0003000000157882 */ /* 0x000fe20000000000 */
[----:B------:R-:W-:Y:S01]  /*8420*/  UMOV UR17, UR25 ;  /* 0x0000001900117c82 */ /* 0x000fe20008000000 */
[----:B------:R-:W-:Y:S01]  /*8430*/  UMOV UR20, UR28 ;  /* 0x0000001c00147c82 */ /* 0x000fe20008000000 */
[----:B------:R-:W-:Y:S01]  /*8440*/  SEL R18, RZ, 0x1, P1 ;  /* 0x00000001ff127807 */ /* 0x000fe20000800000 */
[----:B------:R-:W-:Y:S01]  /*8450*/  VIADD R25, R25, 0x1 ;  /* 0x0000000119197836 */ /* 0x000fe20000000000 */
[----:B------:R-:W-:Y:S01]  /*8460*/  SEL R10, R10, RZ, P1 ;  /* 0x000000ff0a0a7207 */ /* 0x000fe20000800000 */
[----:B------:R-:W-:Y:S01]  /*8470*/  VIADD R23, R23, 0x40 ;  /* 0x0000004017177836 */ /* 0x000fe20000000000 */
[----:B------:R0:W-:Y:S01]  /*8480*/  UTMALDG.4D [UR8], [UR22], desc[UR30] ;  /* 0x00001e08160075b4 */ /* 0x0001e20008019000 */
[----:B------:R-:W-:Y:S01]  /*8490*/  LOP3.LUT R5, R5, R18, RZ, 0x3c, !PT ;  /* 0x0000001205057212 */ /* 0x000fe200078e3cff */
[----:B------:R-:W-:Y:S01]  /*84a0*/  VIADD R22, R22, 0x80 ;  /* 0x0000008016167836 */ /* 0x000fe20000000000 */
[----:B------:R0:W-:Y:S02]  /*84b0*/  UTMALDG.3D.MULTICAST [UR16], [UR34], UR21, desc[UR30] ;  /* 0x00001e10220073b4 */ /* 0x0001e40008011815 */
[----:B0-----:R-:W-:Y:S05]  /*84c0*/  @P4 BRA `(.L_x_168) ;  /* 0xfffffffc000c4947 */ /* 0x001fea000383ffff */
.L_x_164:
[----:B------:R-:W-:Y:S05]  /*84d0*/  BSYNC B1 ;  /* 0x0000000000017941 */ /* 0x000fea0003800000 */
.L_x_163:
[----:B------:R-:W-:Y:S01]  /*84e0*/  LOP3.LUT P5, RZ, R15, 0xff, RZ, 0xc0, !PT ;  /* 0x000000ff0fff7812 */ /* 0x000fe200078ac0ff */
[----:B------:R-:W-:Y:S01]  /*84f0*/  VIADD R6, R13, UR14 ;  /* 0x0000000e0d067c36 */ /* 0x000fe20008000000 */
[----:B------:R-:W-:Y:S01]  /*8500*/  ULDC.64 UR6, c[0x0][0x750] ;  /* 0x0001d40000067ab9 */ /* 0x000fe20000000a00 */
[----:B------:R-:W-:Y:S01]  /*8510*/  IMAD.U32 R11, RZ, RZ, UR14 ;  /* 0x0000000eff0b7e24 */ /* 0x000fe2000f8e00ff */
[----:B------:R-:W-:Y:S01]  /*8520*/  UISETP.GE.U32.AND UP0, UPT, UR14, 0xa, UPT ;  /* 0x0000000a0e00788c */ /* 0x000fe2000bf06070 */
[----:B------:R-:W-:Y:S01]  /*8530*/  BSSY B1, `(.L_x_169) ;  /* 0x000006c000017945 */ /* 0x000fe20003800000 */
[----:B------:R-:W-:Y:S02]  /*8540*/  ISETP.GT.U32.AND P1, PT, R6, 0x9, PT ;  /* 0x000000090600780c */ /* 0x000fe40003f24070 */
[----:B------:R-:W-:Y:S02]  /*8550*/  PRMT R15, RZ, 0x7610, R15 ;  /* 0x00007610ff0f7816 */ /* 0x000fe4000000000f */
[----:B------:R-:W-:-:S02]  /*8560*/  ISETP.LT.U32.AND P1, PT, R11, 0xa, P1 ;  /* 0x0000000a0b00780c */ /* 0x000fc40000f21070 */
[----:B------:R-:W-:Y:S01]  /*8570*/  PLOP3.LUT P4, PT, PT, PT, UP0, 0x80, 0x0 ;  /* 0x000000000000781c */ /* 0x000fe20003f8f008 */
[----:B------:R-:W0:Y:S01]  /*8580*/  @P5 S2R R5, SR_CgaCtaId ;  /* 0x0000000000055919 */ /* 0x000e220000008800 */
[----:B------:R-:W-:-:S04]  /*8590*/  @P5 MOV R4, 0x400 ;  /* 0x0000040000045802 */ /* 0x000fc80000000f00 */
[----:B0-----:R-:W-:Y:S01]  /*85a0*/  @P5 LEA R10, R5, R4, 0x18 ;  /* 0x00000004050a5211 */ /* 0x001fe200078ec0ff */
[----:B------:R-:W-:-:S03]  /*85b0*/  IMAD.WIDE.U32 R4, R6, -0x33333333, RZ ;  /* 0xcccccccd06047825 */ /* 0x000fc600078e00ff */
[----:B------:R0:W-:Y:S01]  /*85c0*/  @P5 SYNCS.ARRIVE.TRANS64.A1T0 RZ, [R10+URZ+0xd8], RZ ;  /* 0x0000d8ff0aff59a7 */ /* 0x0001e2000810003f */
[----:B------:R-:W-:Y:S01]  /*85d0*/  IADD3 R2, P5, R2, R8, RZ ;  /* 0x0000000802027210 */ /* 0x000fe20007fbe0ff */
[----:B------:R-:W-:Y:S01]  /*85e0*/  IMAD.MOV.U32 R4, RZ, RZ, -0x1 ;  /* 0xffffffffff047424 */ /* 0x000fe200078e00ff */
[----:B------:R-:W-:Y:S02]  /*85f0*/  SHF.R.U32.HI R11, RZ, 0x3, R5 ;  /* 0x00000003ff0b7819 */ /* 0x000fe40000011605 */
[----:B------:R-:W-:Y:S01]  /*8600*/  SEL R5, RZ, 0x1, !P1 ;  /* 0x00000001ff057807 */ /* 0x000fe20004800000 */
[----:B------:R-:W-:Y:S01]  /*8610*/  IMAD.X R3, R3, 0x1, R0, P5 ;  /* 0x0000000103037824 */ /* 0x000fe200028e0600 */
[----:B------:R-:W-:Y:S01]  /*8620*/  ISETP.GE.U32.AND P1, PT, R2, UR6, PT ;  /* 0x0000000602007c0c */ /* 0x000fe2000bf26070 */
[----:B------:R-:W-:Y:S01]  /*8630*/  IMAD R13, R11, -0xa, R6 ;  /* 0xfffffff60b0d7824 */ /* 0x000fe200078e0206 */
[----:B------:R-:W-:Y:S01]  /*8640*/  LOP3.LUT R12, R12, R5, RZ, 0x3c, !PT ;  /* 0x000000050c0c7212 */ /* 0x000fe200078e3cff */
[----:B------:R-:W-:Y:S01]  /*8650*/  IMAD.MOV.U32 R6, RZ, RZ, -0x1 ;  /* 0xffffffffff067424 */ /* 0x000fe200078e00ff */
[----:B------:R-:W-:Y:S01]  /*8660*/  ISETP.GE.U32.AND.EX P1, PT, R3, UR7, PT, P1 ;  /* 0x0000000703007c0c */ /* 0x000fe2000bf26110 */
[----:B------:R-:W-:Y:S01]  /*8670*/  IMAD.MOV.U32 R5, RZ, RZ, -0x1 ;  /* 0xffffffffff057424 */ /* 0x000fe200078e00ff */
[----:B------:R-:W-:-:S02]  /*8680*/  @P4 LOP3.LUT R12, R12, 0x1, R11, 0x78, !PT ;  /* 0x000000010c0c4812 */ /* 0x000fc400078e780b */
[----:B0-----:R-:W-:-:S09]  /*8690*/  PRMT R10, RZ, 0x7610, R10 ;  /* 0x00007610ff0a7816 */ /* 0x001fd2000000000a */
[----:B------:R-:W-:Y:S05]  /*86a0*/  @P1 BRA `(.L_x_170) ;  /* 0x0000000400501947 */ /* 0x000fea0003800000 */
[----:B------:R-:W0:Y:S01]  /*86b0*/  S2R R6, SR_CTAID.X ;  /* 0x0000000000067919 */ /* 0x000e220000002500 */
[----:B------:R-:W-:Y:S01]  /*86c0*/  ULDC.64 UR6, c[0x0][0x728] ;  /* 0x0001ca0000067ab9 */ /* 0x000fe20000000a00 */
[----:B------:R-:W-:Y:S01]  /*86d0*/  ULDC UR9, c[0x0][0x730] ;  /* 0x0001cc0000097ab9 */ /* 0x000fe20000000800 */
[----:B------:R-:W-:Y:S01]  /*86e0*/  ISETP.NE.U32.AND P1, PT, RZ, UR6, PT ;  /* 0x00000006ff007c0c */ /* 0x000fe2000bf25070 */
[----:B------:R-:W1:Y:S01]  /*86f0*/  S2R R19, SR_CTAID.Y ;  /* 0x0000000000137919 */ /* 0x000e620000002600 */
[----:B------:R-:W-:Y:S01]  /*8700*/  ULDC UR10, c[0x0][0x150] ;  /* 0x00005400000a7ab9 */ /* 0x000fe20000000800 */
[----:B------:R-:W-:Y:S01]  /*8710*/  IMAD.MOV.U32 R4, RZ, RZ, R2 ;  /* 0x000000ffff047224 */ /* 0x000fe200078e0002 */
[----:B------:R-:W-:Y:S01]  /*8720*/  ISETP.NE.AND.EX P1, PT, RZ, UR7, PT, P1 ;  /* 0x00000007ff007c0c */ /* 0x000fe2000bf25310 */
[----:B------:R-:W-:Y:S01]  /*8730*/  IMAD.MOV.U32 R5, RZ, RZ, R3 ;  /* 0x000000ffff057224 */ /* 0x000fe200078e0003 */
[----:B0-----:R-:W-:-:S11]  /*8740*/  I2FP.F32.U32 R20, R6 ;  /* 0x0000000600147245 */ /* 0x001fd60000201000 */
[----:B------:R-:W-:Y:S05]  /*8750*/  @!P1 BRA `(.L_x_171) ;  /* 0x0000000000289947 */ /* 0x000fea0003800000 */
[----:B------:R-:W-:Y:S02]  /*8760*/  ULDC UR8, c[0x0][0x734] ;  /* 0x0001cd0000087ab9 */ /* 0x000fe40000000800 */
[----:B------:R-:W-:-:S05]  /*8770*/  IADD3 R5, P1, R2, UR8, RZ ;  /* 0x0000000802057c10 */ /* 0x000fca000ff3e0ff */
[----:B------:R-:W-:-:S04]  /*8780*/  IMAD.X R21, RZ, RZ, R3, P1 ;  /* 0x000000ffff157224 */ /* 0x000fc800008e0603 */
[----:B------:R-:W-:-:S04]  /*8790*/  IMAD.WIDE.U32 R10, R21, UR6, RZ ;  /* 0x00000006150a7c25 */ /* 0x000fc8000f8e00ff */
[----:B------:R-:W-:-:S04]  /*87a0*/  IMAD.WIDE.U32 R10, P1, R5, UR7, R10 ;  /* 0x00000007050a7c25 */ /* 0x000fc8000f82000a */
[----:B------:R-:W-:-:S04]  /*87b0*/  IMAD.WIDE.U32 R4, R5, UR6, RZ ;  /* 0x0000000605047c25 */ /* 0x000fc8000f8e00ff */
[----:B------:R-:W-:Y:S01]  /*87c0*/  IMAD.MOV.U32 R4, RZ, RZ, R11 ;  /* 0x000000ffff047224 */ /* 0x000fe200078e000b */
[----:B------:R-:W-:Y:S01]  /*87d0*/  IADD3 RZ, P4, R5, R10, RZ ;  /* 0x0000000a05ff7210 */ /* 0x000fe20007f9e0ff */
[----:B------:R-:W-:-:S04]  /*87e0*/  IMAD.X R5, RZ, RZ, RZ, P1 ;  /* 0x000000ffff057224 */ /* 0x000fc800008e06ff */
[----:B------:R-:W-:-:S08]  /*87f0*/  IMAD.WIDE.U32.X R4, R21, UR7, R4, P4 ;  /* 0x0000000715047c25 */ /* 0x000fd0000a0e0404 */
.L_x_171:
[--C-:B------:R-:W-:Y:S01]  /*8800*/  SHF.R.U64 R18, R4, UR9, R5.reuse ;  /* 0x0000000904127c19 */ /* 0x100fe20008001205 */
[----:B------:R-:W-:Y:S01]  /*8810*/  FMUL R20, R20, UR10 ;  /* 0x0000000a14147c20 */ /* 0x000fe20008400000 */
[----:B------:R-:W0:Y:S01]  /*8820*/  LDC R21, c[0x0][0x144] ;  /* 0x00005100ff157b82 */ /* 0x000e220000000800 */
[----:B-1----:R-:W-:Y:S01]  /*8830*/  I2FP.F32.U32 R10, R19 ;  /* 0x00000013000a7245 */ /* 0x002fe20000201000 */
[----:B------:R-:W-:Y:S01]  /*8840*/  ULDC UR8, c[0x0][0x154] ;  /* 0x0000550000087ab9 */ /* 0x000fe20000000800 */
[----:B------:R-:W-:Y:S01]  /*8850*/  SHF.R.U32.HI R4, RZ, UR9, R5 ;  /* 0x00000009ff047c19 */ /* 0x000fe20008011605 */
[----:B------:R-:W-:Y:S01]  /*8860*/  ULDC.64 UR6, c[0x0][0x720] ;  /* 0x0001c80000067ab9 */ /* 0x000fe20000000a00 */
[----:B------:R-:W-:Y:S01]  /*8870*/  IADD3 R5, P1, RZ, -R18, RZ ;  /* 0x80000012ff057210 */ /* 0x000fe20007f3e0ff */
[----:B------:R-:W1:Y:S01]  /*8880*/  F2I.U32.TRUNC.NTZ R20, R20 ;  /* 0x0000001400147305 */ /* 0x000e62000020f000 */
[----:B------:R-:W-:Y:S01]  /*8890*/  FMUL R10, R10, UR8 ;  /* 0x000000080a0a7c20 */ /* 0x000fe20008400000 */
[----:B------:R-:W2:Y:S01]  /*88a0*/  LDC R22, c[0x0][0x148] ;  /* 0x00005200ff167b82 */ /* 0x000ea20000000800 */
[----:B------:R-:W-:Y:S01]  /*88b0*/  ULDC.64 UR8, c[0x0][0x740] ;  /* 0x0001d00000087ab9 */ /* 0x000fe20000000a00 */
[----:B------:R-:W-:Y:S01]  /*88c0*/  IMAD.X R4, RZ, RZ, ~R4, P1 ;  /* 0x000000ffff047224 */ /* 0x000fe200008e0e04 */
[----:B------:R-:W-:-:S03]  /*88d0*/  ISETP.NE.U32.AND P1, PT, RZ, UR8, PT ;  /* 0x00000008ff007c0c */ /* 0x000fc6000bf25070 */
[----:B------:R-:W-:Y:S01]  /*88e0*/  IMAD R4, R4, UR6, RZ ;  /* 0x0000000604047c24 */ /* 0x000fe2000f8e02ff */
[----:B------:R-:W3:Y:S01]  /*88f0*/  F2I.U32.TRUNC.NTZ R10, R10 ;  /* 0x0000000a000a7305 */ /* 0x000ee2000020f000 */
[----:B------:R-:W-:Y:S02]  /*8900*/  ISETP.NE.AND.EX P1, PT, RZ, UR9, PT, P1 ;  /* 0x00000009ff007c0c */ /* 0x000fe4000bf25310 */
[C---:B------:R-:W-:Y:S02]  /*8910*/  IMAD R11, R5.reuse, UR7, R4 ;  /* 0x00000007050b7c24 */ /* 0x040fe4000f8e0204 */
[----:B------:R-:W-:Y:S01]  /*8920*/  IMAD.WIDE.U32 R4, R5, UR6, R2 ;  /* 0x0000000605047c25 */ /* 0x000fe2000f8e0002 */
[----:B------:R-:W-:-:S03]  /*8930*/  ULDC UR6, c[0x0][0x718] ;  /* 0x0001c60000067ab9 */ /* 0x000fc60000000800 */
[----:B-1----:R-:W-:Y:S02]  /*8940*/  IMAD.MOV R20, RZ, RZ, -R20 ;  /* 0x000000ffff147224 */ /* 0x002fe400078e0a14 */
[----:B------:R-:W-:Y:S02]  /*8950*/  IMAD.IADD R5, R5, 0x1, R11 ;  /* 0x0000000105057824 */ /* 0x000fe400078e020b */
[----:B0-----:R-:W-:-:S03]  /*8960*/  IMAD R6, R21, R20, R6 ;  /* 0x0000001415067224 */ /* 0x001fc600078e0206 */
[--C-:B------:R-:W-:Y:S01]  /*8970*/  SHF.R.U64 R20, R4, UR6, R5.reuse ;  /* 0x0000000604147c19 */ /* 0x100fe20008001205 */
[----:B---3--:R-:W-:Y:S01]  /*8980*/  IMAD.MOV R4, RZ, RZ, -R10 ;  /* 0x000000ffff047224 */ /* 0x008fe200078e0a0a */
[----:B------:R-:W-:Y:S01]  /*8990*/  SHF.R.U32.HI R5, RZ, UR6, R5 ;  /* 0x00000006ff057c19 */ /* 0x000fe20008011605 */
[----:B------:R-:W-:Y:S02]  /*89a0*/  ULDC UR6, c[0x0][0x708] ;  /* 0x0001c20000067ab9 */ /* 0x000fe40000000800 */
[----:B--2---:R-:W-:Y:S01]  /*89b0*/  @P3 IMAD R6, R22, R4, R19 ;  /* 0x0000000416063224 */ /* 0x004fe200078e0213 */
[--C-:B------:R-:W-:Y:S02]  /*89c0*/  SHF.R.U64 R22, R20, UR6, R5.reuse ;  /* 0x0000000614167c19 */ /* 0x100fe40008001205 */
[----:B------:R-:W-:Y:S01]  /*89d0*/  SHF.R.U32.HI R5, RZ, UR6, R5 ;  /* 0x00000006ff057c19 */ /* 0x000fe20008011605 */
[----:B------:R-:W-:-:S03]  /*89e0*/  ULDC UR6, c[0x0][0x758] ;  /* 0x0001d60000067ab9 */ /* 0x000fc60000000800 */
[--C-:B------:R-:W-:Y:S02]  /*89f0*/  SHF.R.U64 R19, R22, UR6, R5.reuse ;  /* 0x0000000616137c19 */ /* 0x100fe40008001205 */
[----:B------:R-:W-:-:S03]  /*8a00*/  SHF.R.U32.HI R21, RZ, UR6, R5 ;  /* 0x00000006ff157c19 */ /* 0x000fc60008011605 */
[----:B------:R-:W-:Y:S02]  /*8a10*/  IMAD.MOV.U32 R10, RZ, RZ, R19 ;  /* 0x000000ffff0a7224 */ /* 0x000fe400078e0013 */
[----:B------:R-:W-:Y:S01]  /*8a20*/  IMAD.MOV.U32 R5, RZ, RZ, R21 ;  /* 0x000000ffff057224 */ /* 0x000fe200078e0015 */
[----:B------:R-:W-:Y:S06]  /*8a30*/  @!P1 BRA `(.L_x_172) ;  /* 0x00000000002c9947 */ /* 0x000fec0003800000 */
        /* <DEDUP_REMOVED lines=9> */
[----:B------:R-:W-:-:S04]  /*8ad0*/  IMAD.WIDE.U32.X R4, R21, UR9, R4, P4 ;  /* 0x0000000915047c25 */ /* 0x000fc8000a0e0404 */
[----:B------:R-:W-:-:S07]  /*8ae0*/  IMAD.MOV.U32 R10, RZ, RZ, R4 ;  /* 0x000000ffff0a7224 */ /* 0x000fce00078e0004 */
.L_x_172:
[----:B------:R-:W-:Y:S01]  /*8af0*/  ULDC UR6, c[0x0][0x748] ;  /* 0x0001d20000067ab9 */ /* 0x000fe20000000800 */
[----:B------:R-:W-:Y:S01]  /*8b00*/  LOP3.LUT R4, R22, UR15, RZ, 0xc0, !PT ;  /* 0x0000000f16047c12 */ /* 0x000fe2000f8ec0ff */
[----:B------:R-:W-:Y:S01]  /*8b10*/  ULDC UR7, c[0x0][0x710] ;  /* 0x0001c40000077ab9 */ /* 0x000fe20000000800 */
[----:B------:R-:W-:Y:S01]  /*8b20*/  SHF.R.U64 R5, R10, UR6, R5 ;  /* 0x000000060a057c19 */ /* 0x000fe20008001205 */
[----:B------:R-:W-:Y:S01]  /*8b30*/  ULDC UR6, c[0x0][0x738] ;  /* 0x0001ce0000067ab9 */ /* 0x000fe20000000800 */
[----:B------:R-:W-:-:S03]  /*8b40*/  LOP3.LUT R20, R20, UR4, RZ, 0xc0, !PT ;  /* 0x0000000414147c12 */ /* 0x000fc6000f8ec0ff */
[----:B------:R-:W-:Y:S02]  /*8b50*/  IMAD.MOV R10, RZ, RZ, -R5 ;  /* 0x000000ffff0a7224 */ /* 0x000fe400078e0a05 */
[----:B------:R-:W-:Y:S02]  /*8b60*/  IMAD R5, R5, UR5, R4 ;  /* 0x0000000505057c24 */ /* 0x000fe4000f8e0204 */
[----:B------:R-:W-:Y:S01]  /*8b70*/  IMAD R19, R10, UR6, R19 ;  /* 0x000000060a137c24 */ /* 0x000fe2000f8e0213 */
[----:B------:R-:W-:Y:S01]  /*8b80*/  ULDC UR6, c[0x0][0x700] ;  /* 0x0001c00000067ab9 */ /* 0x000fe20000000800 */
[----:B------:R-:W-:Y:S02]  /*8b90*/  IMAD R6, R5, UR7, R6 ;  /* 0x0000000705067c24 */ /* 0x000fe4000f8e0206 */
[----:B------:R-:W-:Y:S02]  /*8ba0*/  IMAD R19, R19, UR6, R20 ;  /* 0x0000000613137c24 */ /* 0x000fe4000f8e0214 */
[----:B------:R-:W-:-:S02]  /*8bb0*/  IMAD.MOV.U32 R10, RZ, RZ, 0x1 ;  /* 0x00000001ff0a7424 */ /* 0x000fc400078e00ff */
[----:B------:R-:W-:Y:S01]  /*8bc0*/  IMAD.MOV.U32 R4, RZ, RZ, R18 ;  /* 0x000000ffff047224 */ /* 0x000fe200078e0012 */
[----:B------:R-:W-:Y:S02]  /*8bd0*/  SEL R5, R19, R6, !P3 ;  /* 0x0000000613057207 */ /* 0x000fe40005800000 */
[----:B------:R-:W-:-:S07]  /*8be0*/  SEL R6, R6, R19, !P3 ;  /* 0x0000001306067207 */ /* 0x000fce0005800000 */
.L_x_170:
[----:B------:R-:W-:Y:S05]  /*8bf0*/  BSYNC B1 ;  /* 0x0000000000017941 */ /* 0x000fea0003800000 */
.L_x_169:
[----:B------:R-:W-:-:S13]  /*8c00*/  LOP3.LUT P1, RZ, R10, 0xff, RZ, 0xc0, !PT ;  /* 0x000000ff0aff7812 */ /* 0x000fda000782c0ff */
[----:B------:R-:W-:Y:S05]  /*8c10*/  @P1 BRA `(.L_x_173) ;  /* 0xfffffff400001947 */ /* 0x000fea000383ffff */
[----:B------:R-:W-:Y:S05]  /*8c20*/  BSYNC B0 ;  /* 0x0000000000007941 */ /* 0x000fea0003800000 */
.L_x_161:
[----:B------:R-:W-:-:S03]  /*8c30*/  UMOV UR6, 0xffffffff ;  /* 0xffffffff00067882 */ /* 0x000fc60000000000 */
[----:B------:R-:W-:Y:S05]  /*8c40*/  BRA.DIV UR6, `(.L_x_174) ;  /* 0x0000000a060c7947 */ /* 0x000fea000b800000 */
[----:B------:R-:W-:-:S13]  /*8c50*/  ELECT P0, URZ, PT ;  /* 0x00000000003f782f */ /* 0x000fda0003800000 */
.L_x_196:
[----:B------:R-:W-:Y:S04]  /*8c60*/  BSSY B0, `(.L_x_175) ;  /* 0x0000061000007945 */ /* 0x000fe80003800000 */
[----:B------:R-:W-:Y:S05]  /*8c70*/  @!P0 BRA `(.L_x_176) ;  /* 0x00000004007c8947 */ /* 0x000fea0003800000 */
[----:B------:R-:W-:-:S04]  /*8c80*/  LOP3.LUT R7, R7, 0x2, RZ, 0xfc, !PT ;  /* 0x0000000207077812 */ /* 0x000fc800078efcff */
[----:B------:R-:W-:-:S13]  /*8c90*/  ISETP.NE.AND P0, PT, R7, 0x3, PT ;  /* 0x000000030700780c */ /* 0x000fda0003f05270 */
[----:B------:R-:W-:Y:S05]  /*8ca0*/  @!P0 BRA `(.L_x_177) ;  /* 0x0000000000048947 */ /* 0x000fea0003800000 */
[----:B------:R-:W-:Y:S01]  /*8cb0*/  BPT.TRAP 0x1 ;  /* 0x000000040000795c */ /* 0x000fe20000300000 */
.L_x_177:
[----:B------:R-:W0:Y:S01]  /*8cc0*/  S2R R3, SR_CgaCtaId ;  /* 0x0000000000037919 */ /* 0x000e220000008800 */
[----:B------:R-:W-:Y:S02]  /*8cd0*/  MOV R0, 0x400 ;  /* 0x0000040000007802 */ /* 0x000fe40000000f00 */
[----:B------:R-:W-:Y:S02]  /*8ce0*/  SHF.L.U32 R2, R12, 0x1f, RZ ;  /* 0x0000001f0c027819 */ /* 0x000fe400000006ff */
[----:B0-----:R-:W-:-:S05]  /*8cf0*/  LEA R0, R3, R0, 0x18 ;  /* 0x0000000003007211 */ /* 0x001fca00078ec0ff */
[----:B------:R-:W-:-:S04]  /*8d00*/  VIADD R0, R0, 0x50 ;  /* 0x0000005000007836 */ /* 0x000fc80000000000 */
[C---:B------:R-:W-:Y:S02]  /*8d10*/  IMAD R5, R13.reuse, 0x8, R0 ;  /* 0x000000080d057824 */ /* 0x040fe400078e0200 */
[----:B------:R-:W-:Y:S02]  /*8d20*/  VIADD R13, R13, 0x1 ;  /* 0x000000010d0d7836 */ /* 0x000fe40000000000 */
[----:B------:R-:W0:Y:S03]  /*8d30*/  SYNCS.PHASECHK.TRANS64.TRYWAIT P0, [R5+URZ], R2 ;  /* 0x00000002050075a7 */ /* 0x000e26000800017f */
[----:B------:R-:W-:-:S04]  /*8d40*/  ISETP.NE.AND P1, PT, R13, 0xa, PT ;  /* 0x0000000a0d00780c */ /* 0x000fc80003f25270 */
[----:B------:R-:W-:Y:S02]  /*8d50*/  SEL R3, RZ, 0x1, P1 ;  /* 0x00000001ff037807 */ /* 0x000fe40000800000 */
[----:B------:R-:W-:Y:S02]  /*8d60*/  SEL R13, R13, RZ, P1 ;  /* 0x000000ff0d0d7207 */ /* 0x000fe40000800000 */
[----:B------:R-:W-:-:S03]  /*8d70*/  LOP3.LUT R12, R12, R3, RZ, 0x3c, !PT ;  /* 0x000000030c0c7212 */ /* 0x000fc600078e3cff */
[----:B------:R-:W-:Y:S01]  /*8d80*/  IMAD R7, R13, 0x8, R0 ;  /* 0x000000080d077824 */ /* 0x000fe200078e0200 */
[----:B------:R-:W-:Y:S01]  /*8d90*/  SHF.L.U32 R4, R12, 0x1f, RZ ;  /* 0x0000001f0c047819 */ /* 0x000fe200000006ff */
[----:B0-----:R-:W-:Y:S06]  /*8da0*/  @!P0 BRA `(.L_x_178) ;  /* 0x0000000400d88947 */ /* 0x001fec0003800000 */
.L_x_197:
[----:B------:R-:W1:Y:S01]  /*8db0*/  SYNCS.PHASECHK.TRANS64.TRYWAIT P0, [R7+URZ], R4 ;  /* 0x00000004070075a7 */ /* 0x000e62000800017f */
[----:B0-----:R-:W-:-:S05]  /*8dc0*/  VIADD R2, R13, 0x1 ;  /* 0x000000010d027836 */ /* 0x001fca0000000000 */
[----:B------:R-:W-:-:S04]  /*8dd0*/  ISETP.NE.AND P1, PT, R2, 0xa, PT ;  /* 0x0000000a0200780c */ /* 0x000fc80003f25270 */
[----:B------:R-:W-:Y:S02]  /*8de0*/  SEL R3, RZ, 0x1, P1 ;  /* 0x00000001ff037807 */ /* 0x000fe40000800000 */
[----:B------:R-:W-:Y:S02]  /*8df0*/  SEL R9, R2, RZ, P1 ;  /* 0x000000ff02097207 */ /* 0x000fe40000800000 */
[----:B------:R-:W-:-:S03]  /*8e00*/  LOP3.LUT R12, R12, R3, RZ, 0x3c, !PT ;  /* 0x000000030c0c7212 */ /* 0x000fc600078e3cff */
[----:B------:R-:W-:Y:S01]  /*8e10*/  IMAD R6, R9, 0x8, R0 ;  /* 0x0000000809067824 */ /* 0x000fe200078e0200 */
[----:B------:R-:W-:Y:S01]  /*8e20*/  SHF.L.U32 R5, R12, 0x1f, RZ ;  /* 0x0000001f0c057819 */ /* 0x000fe200000006ff */
[----:B-1----:R-:W-:Y:S06]  /*8e30*/  @!P0 BRA `(.L_x_179) ;  /* 0x0000000400c88947 */ /* 0x002fec0003800000 */
.L_x_198:
[----:B------:R-:W1:Y:S01]  /*8e40*/  SYNCS.PHASECHK.TRANS64.TRYWAIT P0, [R6+URZ], R5 ;  /* 0x00000005060075a7 */ /* 0x000e62000800017f */
[----:B------:R-:W-:-:S05]  /*8e50*/  VIADD R2, R9, 0x1 ;  /* 0x0000000109027836 */ /* 0x000fca0000000000 */
[----:B------:R-:W-:-:S04]  /*8e60*/  ISETP.NE.AND P1, PT, R2, 0xa, PT ;  /* 0x0000000a0200780c */ /* 0x000fc80003f25270 */
[----:B------:R-:W-:Y:S02]  /*8e70*/  SEL R3, RZ, 0x1, P1 ;  /* 0x00000001ff037807 */ /* 0x000fe40000800000 */
[----:B0-----:R-:W-:Y:S02]  /*8e80*/  SEL R7, R2, RZ, P1 ;  /* 0x000000ff02077207 */ /* 0x001fe40000800000 */
[----:B------:R-:W-:-:S03]  /*8e90*/  LOP3.LUT R12, R12, R3, RZ, 0x3c, !PT ;  /* 0x000000030c0c7212 */ /* 0x000fc600078e3cff */
[----:B------:R-:W-:Y:S01]  /*8ea0*/  IMAD R9, R7, 0x8, R0 ;  /* 0x0000000807097824 */ /* 0x000fe200078e0200 */
[----:B------:R-:W-:Y:S01]  /*8eb0*/  SHF.L.U32 R4, R12, 0x1f, RZ ;  /* 0x0000001f0c047819 */ /* 0x000fe200000006ff */
[----:B-1----:R-:W-:Y:S06]  /*8ec0*/  @!P0 BRA `(.L_x_180) ;  /* 0x0000000400b88947 */ /* 0x002fec0003800000 */
.L_x_199:
[----:B------:R-:W1:Y:S01]  /*8ed0*/  SYNCS.PHASECHK.TRANS64.TRYWAIT P0, [R9+URZ], R4 ;  /* 0x00000004090075a7 */ /* 0x000e62000800017f */
[----:B------:R-:W-:-:S05]  /*8ee0*/  VIADD R2, R7, 0x1 ;  /* 0x0000000107027836 */ /* 0x000fca0000000000 */
[----:B------:R-:W-:-:S04]  /*8ef0*/  ISETP.NE.AND P1, PT, R2, 0xa, PT ;  /* 0x0000000a0200780c */ /* 0x000fc80003f25270 */
[----:B------:R-:W-:Y:S02]  /*8f00*/  SEL R3, RZ, 0x1, P1 ;  /* 0x00000001ff037807 */ /* 0x000fe40000800000 */
[----:B------:R-:W-:Y:S02]  /*8f10*/  SEL R7, R2, RZ, P1 ;  /* 0x000000ff02077207 */ /* 0x000fe40000800000 */
[----:B------:R-:W-:-:S03]  /*8f20*/  LOP3.LUT R12, R12, R3, RZ, 0x3c, !PT ;  /* 0x000000030c0c7212 */ /* 0x000fc600078e3cff */
[----:B0-----:R-:W-:Y:S01]  /*8f30*/  IMAD R6, R7, 0x8, R0 ;  /* 0x0000000807067824 */ /* 0x001fe200078e0200 */
[----:B------:R-:W-:Y:S01]  /*8f40*/  SHF.L.U32 R5, R12, 0x1f, RZ ;  /* 0x0000001f0c057819 */ /* 0x000fe200000006ff */
[----:B-1----:R-:W-:Y:S06]  /*8f50*/  @!P0 BRA `(.L_x_181) ;  /* 0x0000000400a88947 */ /* 0x002fec0003800000 */
.L_x_200:
        /* <DEDUP_REMOVED lines=9> */
.L_x_201:
        /* <DEDUP_REMOVED lines=9> */
.L_x_202:
        /* <DEDUP_REMOVED lines=9> */
.L_x_203:
        /* <DEDUP_REMOVED lines=9> */
.L_x_204:
[----:B------:R-:W1:Y:S01]  /*91a0*/  SYNCS.PHASECHK.TRANS64.TRYWAIT P0, [R6+URZ], R5 ;  /* 0x00000005060075a7 */ /* 0x000e62000800017f */
[----:B------:R-:W-:-:S05]  /*91b0*/  VIADD R2, R7, 0x1 ;  /* 0x0000000107027836 */ /* 0x000fca0000000000 */
[----:B------:R-:W-:-:S04]  /*91c0*/  ISETP.NE.AND P1, PT, R2, 0xa, PT ;  /* 0x0000000a0200780c */ /* 0x000fc80003f25270 */
[----:B0-----:R-:W-:Y:S02]  /*91d0*/  SEL R4, RZ, 0x1, P1 ;  /* 0x00000001ff047807 */ /* 0x001fe40000800000 */
[----:B------:R-:W-:Y:S02]  /*91e0*/  SEL R3, R2, RZ, P1 ;  /* 0x000000ff02037207 */ /* 0x000fe40000800000 */
[----:B------:R-:W-:Y:S01]  /*91f0*/  LOP3.LUT R4, R11, R4, RZ, 0x3c, !PT ;  /* 0x000000040b047212 */ /* 0x000fe200078e3cff */
[----:B-1----:R-:W-:Y:S06]  /*9200*/  @!P0 BRA `(.L_x_186) ;  /* 0x0000000400608947 */ /* 0x002fec0003800000 */
.L_x_205:
[----:B------:R-:W-:Y:S01]  /*9210*/  IMAD R3, R3, 0x8, R0 ;  /* 0x0000000803037824 */ /* 0x000fe200078e0200 */
[----:B------:R-:W-:-:S07]  /*9220*/  SHF.L.U32 R0, R4, 0x1f, RZ ;  /* 0x0000001f04007819 */ /* 0x000fce00000006ff */
.L_x_187:
[----:B-1----:R1:W2:Y:S02]  /*9230*/  SYNCS.PHASECHK.TRANS64.TRYWAIT P0, [R3+URZ], R0 ;  /* 0x00000000030075a7 */ /* 0x0022a4000800017f */
[----:B--2---:R-:W-:Y:S05]  /*9240*/  @!P0 NANOSLEEP.SYNCS 0x989680 ;  /* 0x009896800000895d */ /* 0x004fea0003900000 */
[----:B------:R-:W2:Y:S02]  /*9250*/  @!P0 SYNCS.PHASECHK.TRANS64 P0, [R3+URZ], R0 ;  /* 0x00000000030085a7 */ /* 0x000ea4000800007f */
[----:B--2---:R-:W-:Y:S05]  /*9260*/  @!P0 BRA `(.L_x_187) ;  /* 0xfffffffc00f08947 */ /* 0x004fea000383ffff */
.L_x_176:
[----:B------:R-:W-:Y:S05]  /*9270*/  BSYNC B0 ;  /* 0x0000000000007941 */ /* 0x000fea0003800000 */
.L_x_175:
[----:B------:R-:W-:Y:S05]  /*9280*/  EXIT ;  /* 0x000000000000794d */ /* 0x000fea0003800000 */
.L_x_20:
[----:B0-----:R-:W-:-:S04]  /*9290*/  IMAD.U32 R24, RZ, RZ, UR13 ;  /* 0x0000000dff187e24 */ /* 0x001fc8000f8e00ff */
[----:B------:R0:W1:Y:S03]  /*92a0*/  SYNCS.PHASECHK.TRANS64.TRYWAIT P0, [R24+URZ+-0x8], R21 ;  /* 0xfffff815180075a7 */ /* 0x000066000800017f */
[----:B-1----:R-:W-:Y:S05]  /*92b0*/  @!P0 NANOSLEEP.SYNCS 0x989680 ;  /* 0x009896800000895d */ /* 0x002fea0003900000 */
[----:B------:R-:W1:Y:S02]  /*92c0*/  @!P0 SYNCS.PHASECHK.TRANS64 P0, [R24+URZ+-0x8], R21 ;  /* 0xfffff815180085a7 */ /* 0x000e64000800007f */
[----:B-1----:R-:W-:Y:S05]  /*92d0*/  @!P0 BRA `(.L_x_20) ;  /* 0xfffffffc00ec8947 */ /* 0x002fea000383ffff */
[----:B------:R-:W-:Y:S05]  /*92e0*/  BRA `(.L_x_188) ;  /* 0xffffff84004c7947 */ /* 0x000fea000383ffff */
.L_x_25:
[----:B-1----:R-:W-:-:S04]  /*92f0*/  IMAD.U32 R212, RZ, RZ, UR8 ;  /* 0x00000008ffd47e24 */ /* 0x002fc8000f8e00ff */
[----:B------:R1:W4:Y:S03]  /*9300*/  SYNCS.PHASECHK.TRANS64.TRYWAIT P0, [R212+URZ], R95 ;  /* 0x0000005fd40075a7 */ /* 0x000326000800017f */
[----:B----4-:R-:W-:Y:S05]  /*9310*/  @!P0 NANOSLEEP.SYNCS 0x989680 ;  /* 0x009896800000895d */ /* 0x010fea0003900000 */
[----:B------:R-:W4:Y:S02]  /*9320*/  @!P0 SYNCS.PHASECHK.TRANS64 P0, [R212+URZ], R95 ;  /* 0x0000005fd40085a7 */ /* 0x000f24000800007f */
[----:B----4-:R-:W-:Y:S05]  /*9330*/  @!P0 BRA `(.L_x_25) ;  /* 0xfffffffc00ec8947 */ /* 0x010fea000383ffff */
[----:B------:R-:W-:Y:S05]  /*9340*/  BRA `(.L_x_24) ;  /* 0xffffff8c00087947 */ /* 0x000fea000383ffff */
.L_x_31:
[----:B0-----:R-:W-:-:S04]  /*9350*/  IMAD.U32 R24, RZ, RZ, UR13 ;  /* 0x0000000dff187e24 */ /* 0x001fc8000f8e00ff */
[----:B------:R0:W1:Y:S03]  /*9360*/  SYNCS.PHASECHK.TRANS64.TRYWAIT P0, [R24+URZ+0x8], R93 ;  /* 0x0000085d180075a7 */ /* 0x000066000800017f */
[----:B-1----:R-:W-:Y:S05]  /*9370*/  @!P0 NANOSLEEP.SYNCS 0x989680 ;  /* 0x009896800000895d */ /* 0x002fea0003900000 */
[----:B------:R-:W1:Y:S02]  /*9380*/  @!P0 SYNCS.PHASECHK.TRANS64 P0, [R24+URZ+0x8], R93 ;  /* 0x0000085d180085a7 */ /* 0x000e64000800007f */
[----:B-1----:R-:W-:Y:S05]  /*9390*/  @!P0 BRA `(.L_x_31) ;  /* 0xfffffffc00ec8947 */ /* 0x002fea000383ffff */
[----:B------:R-:W-:Y:S05]  /*93a0*/  BRA `(.L_x_189) ;  /* 0xffffff9800347947 */ /* 0x000fea000383ffff */
.L_x_162:
[----:B------:R-:W-:Y:S01]  /*93b0*/  BSSY B1, `(.L_x_190) ;  /* 0x0000006000017945 */ /* 0x000fe20003800000 */
[----:B------:R-:W-:-:S07]  /*93c0*/  IMAD.MOV.U32 R10, RZ, RZ, -0x1 ;  /* 0xffffffffff0a7424 */ /* 0x000fce00078e00ff */
[----:B------:R-:W-:Y:S05]  /*93d0*/  WARPSYNC.COLLECTIVE R10, `(.L_x_191) ;  /* 0x000000000a0c7348 */ /* 0x000fea0003c00000 */
[----:B------:R-:W-:Y:S02]  /*93e0*/  ELECT P1, UR62, PT ;  /* 0x00000000003e782f */ /* 0x000fe40003820000 */
[----:B------:R-:W-:Y:S01]  /*93f0*/  MOV R10, UR62 ;  /* 0x0000003e000a7c02 */ /* 0x000fe20008000f00 */
[----:B------:R-:W-:Y:S10]  /*9400*/  ENDCOLLECTIVE ;  /* 0x000000000000791b */ /* 0x000ff40003800000 */
.L_x_191:
[----:B------:R-:W-:Y:S05]  /*9410*/  BSYNC B1 ;  /* 0x0000000000017941 */ /* 0x000fea0003800000 */
.L_x_190:
[----:B------:R-:W-:Y:S05]  /*9420*/  BRA `(.L_x_192) ;  /* 0xffffffec00087947 */ /* 0x000fea000383ffff */
.L_x_165:
[----:B-1----:R1:W2:Y:S02]  /*9430*/  SYNCS.PHASECHK.TRANS64.TRYWAIT P1, [R20+URZ+0x50], R11 ;  /* 0x0000500b140075a7 */ /* 0x0022a4000802017f */
[----:B--2---:R-:W-:Y:S05]  /*9440*/  @!P1 NANOSLEEP.SYNCS 0x989680 ;  /* 0x009896800000995d */ /* 0x004fea0003900000 */
[----:B------:R-:W2:Y:S02]  /*9450*/  @!P1 SYNCS.PHASECHK.TRANS64 P1, [R20+URZ+0x50], R11 ;  /* 0x0000500b140095a7 */ /* 0x000ea4000802007f */
[----:B--2---:R-:W-:Y:S05]  /*9460*/  @!P1 BRA `(.L_x_165) ;  /* 0xfffffffc00f09947 */ /* 0x004fea000383ffff */
[----:B------:R-:W-:Y:S05]  /*9470*/  BRA `(.L_x_193) ;  /* 0xffffffec00407947 */ /* 0x000fea000383ffff */
.L_x_174:
[----:B------:R-:W-:Y:S01]  /*9480*/  BSSY B0, `(.L_x_194) ;  /* 0x0000006000007945 */ /* 0x000fe20003800000 */
[----:B------:R-:W-:-:S07]  /*9490*/  IMAD.MOV.U32 R10, RZ, RZ, -0x1 ;  /* 0xffffffffff0a7424 */ /* 0x000fce00078e00ff */
[----:B------:R-:W-:Y:S05]  /*94a0*/  WARPSYNC.COLLECTIVE R10, `(.L_x_195) ;  /* 0x000000000a0c7348 */ /* 0x000fea0003c00000 */
[----:B------:R-:W-:Y:S02]  /*94b0*/  ELECT P1, UR62, PT ;  /* 0x00000000003e782f */ /* 0x000fe40003820000 */
[----:B------:R-:W-:Y:S01]  /*94c0*/  MOV R10, UR62 ;  /* 0x0000003e000a7c02 */ /* 0x000fe20008000f00 */
[----:B------:R-:W-:Y:S10]  /*94d0*/  ENDCOLLECTIVE ;  /* 0x000000000000791b */ /* 0x000ff40003800000 */
.L_x_195:
[----:B------:R-:W-:Y:S05]  /*94e0*/  BSYNC B0 ;  /* 0x0000000000007941 */ /* 0x000fea0003800000 */
.L_x_194:
[----:B------:R-:W-:Y:S01]  /*94f0*/  PLOP3.LUT P0, PT, P1, PT, PT, 0x80, 0x0 ;  /* 0x000000000000781c */ /* 0x000fe20000f0f070 */
[----:B------:R-:W-:-:S12]  /*9500*/  BRA `(.L_x_196) ;  /* 0xfffffff400d47947 */ /* 0x000fd8000383ffff */
.L_x_178:
[----:B0-----:R0:W1:Y:S02]  /*9510*/  SYNCS.PHASECHK.TRANS64.TRYWAIT P0, [R5+URZ], R2 ;  /* 0x00000002050075a7 */ /* 0x001064000800017f */
[----:B-1----:R-:W-:Y:S05]  /*9520*/  @!P0 NANOSLEEP.SYNCS 0x989680 ;  /* 0x009896800000895d */ /* 0x002fea0003900000 */
[----:B------:R-:W1:Y:S02]  /*9530*/  @!P0 SYNCS.PHASECHK.TRANS64 P0, [R5+URZ], R2 ;  /* 0x00000002050085a7 */ /* 0x000e64000800007f */
[----:B-1----:R-:W-:Y:S05]  /*9540*/  @!P0 BRA `(.L_x_178) ;  /* 0xfffffffc00f08947 */ /* 0x002fea000383ffff */
[----:B------:R-:W-:Y:S05]  /*9550*/  BRA `(.L_x_197) ;  /* 0xfffffff800147947 */ /* 0x000fea000383ffff */
.L_x_179:
[----:B0-----:R0:W1:Y:S02]  /*9560*/  SYNCS.PHASECHK.TRANS64.TRYWAIT P0, [R7+URZ], R4 ;  /* 0x00000004070075a7 */ /* 0x001064000800017f */
[----:B-1----:R-:W-:Y:S05]  /*9570*/  @!P0 NANOSLEEP.SYNCS 0x989680 ;  /* 0x009896800000895d */ /* 0x002fea0003900000 */
[----:B------:R-:W1:Y:S02]  /*9580*/  @!P0 SYNCS.PHASECHK.TRANS64 P0, [R7+URZ], R4 ;  /* 0x00000004070085a7 */ /* 0x000e64000800007f */
[----:B-1----:R-:W-:Y:S05]  /*9590*/  @!P0 BRA `(.L_x_179) ;  /* 0xfffffffc00f08947 */ /* 0x002fea000383ffff */
[----:B------:R-:W-:Y:S05]  /*95a0*/  BRA `(.L_x_198) ;  /* 0xfffffff800247947 */ /* 0x000fea000383ffff */
.L_x_180:
[----:B0-----:R0:W1:Y:S02]  /*95b0*/  SYNCS.PHASECHK.TRANS64.TRYWAIT P0, [R6+URZ], R5 ;  /* 0x00000005060075a7 */ /* 0x001064000800017f */
[----:B-1----:R-:W-:Y:S05]  /*95c0*/  @!P0 NANOSLEEP.SYNCS 0x989680 ;  /* 0x009896800000895d */ /* 0x002fea0003900000 */
[----:B------:R-:W1:Y:S02]  /*95d0*/  @!P0 SYNCS.PHASECHK.TRANS64 P0, [R6+URZ], R5 ;  /* 0x00000005060085a7 */ /* 0x000e64000800007f */
[----:B-1----:R-:W-:Y:S05]  /*95e0*/  @!P0 BRA `(.L_x_180) ;  /* 0xfffffffc00f08947 */ /* 0x002fea000383ffff */
[----:B------:R-:W-:Y:S05]  /*95f0*/  BRA `(.L_x_199) ;  /* 0xfffffff800347947 */ /* 0x000fea000383ffff */
.L_x_181:
[----:B0-----:R0:W1:Y:S02]  /*9600*/  SYNCS.PHASECHK.TRANS64.TRYWAIT P0, [R9+URZ], R4 ;  /* 0x00000004090075a7 */ /* 0x001064000800017f */
[----:B-1----:R-:W-:Y:S05]  /*9610*/  @!P0 NANOSLEEP.SYNCS 0x989680 ;  /* 0x009896800000895d */ /* 0x002fea0003900000 */
[----:B------:R-:W1:Y:S02]  /*9620*/  @!P0 SYNCS.PHASECHK.TRANS64 P0, [R9+URZ], R4 ;  /* 0x00000004090085a7 */ /* 0x000e64000800007f */
[----:B-1----:R-:W-:Y:S05]  /*9630*/  @!P0 BRA `(.L_x_181) ;  /* 0xfffffffc00f08947 */ /* 0x002fea000383ffff */
[----:B------:R-:W-:Y:S05]  /*9640*/  BRA `(.L_x_200) ;  /* 0xfffffff800447947 */ /* 0x000fea000383ffff */
.L_x_182:
[----:B0-----:R0:W1:Y:S02]  /*9650*/  SYNCS.PHASECHK.TRANS64.TRYWAIT P0, [R6+URZ], R5 ;  /* 0x00000005060075a7 */ /* 0x001064000800017f */
[----:B-1----:R-:W-:Y:S05]  /*9660*/  @!P0 NANOSLEEP.SYNCS 0x989680 ;  /* 0x009896800000895d */ /* 0x002fea0003900000 */
[----:B------:R-:W1:Y:S02]  /*9670*/  @!P0 SYNCS.PHASECHK.TRANS64 P0, [R6+URZ], R5 ;  /* 0x00000005060085a7 */ /* 0x000e64000800007f */
[----:B-1----:R-:W-:Y:S05]  /*9680*/  @!P0 BRA `(.L_x_182) ;  /* 0xfffffffc00f08947 */ /* 0x002fea000383ffff */
[----:B------:R-:W-:Y:S05]  /*9690*/  BRA `(.L_x_201) ;  /* 0xfffffff800547947 */ /* 0x000fea000383ffff */
.L_x_183:
[----:B0-----:R0:W1:Y:S02]  /*96a0*/  SYNCS.PHASECHK.TRANS64.TRYWAIT P0, [R9+URZ], R4 ;  /* 0x00000004090075a7 */ /* 0x001064000800017f */
[----:B-1----:R-:W-:Y:S05]  /*96b0*/  @!P0 NANOSLEEP.SYNCS 0x989680 ;  /* 0x009896800000895d */ /* 0x002fea0003900000 */
[----:B------:R-:W1:Y:S02]  /*96c0*/  @!P0 SYNCS.PHASECHK.TRANS64 P0, [R9+URZ], R4 ;  /* 0x00000004090085a7 */ /* 0x000e64000800007f */
[----:B-1----:R-:W-:Y:S05]  /*96d0*/  @!P0 BRA `(.L_x_183) ;  /* 0xfffffffc00f08947 */ /* 0x002fea000383ffff */
[----:B------:R-:W-:Y:S05]  /*96e0*/  BRA `(.L_x_202) ;  /* 0xfffffff800647947 */ /* 0x000fea000383ffff */
.L_x_184:
[----:B0-----:R0:W1:Y:S02]  /*96f0*/  SYNCS.PHASECHK.TRANS64.TRYWAIT P0, [R6+URZ], R5 ;  /* 0x00000005060075a7 */ /* 0x001064000800017f */
[----:B-1----:R-:W-:Y:S05]  /*9700*/  @!P0 NANOSLEEP.SYNCS 0x989680 ;  /* 0x009896800000895d */ /* 0x002fea0003900000 */
[----:B------:R-:W1:Y:S02]  /*9710*/  @!P0 SYNCS.PHASECHK.TRANS64 P0, [R6+URZ], R5 ;  /* 0x00000005060085a7 */ /* 0x000e64000800007f */
[----:B-1----:R-:W-:Y:S05]  /*9720*/  @!P0 BRA `(.L_x_184) ;  /* 0xfffffffc00f08947 */ /* 0x002fea000383ffff */
[----:B------:R-:W-:Y:S05]  /*9730*/  BRA `(.L_x_203) ;  /* 0xfffffff800747947 */ /* 0x000fea000383ffff */
.L_x_185:
[----:B0-----:R0:W1:Y:S02]  /*9740*/  SYNCS.PHASECHK.TRANS64.TRYWAIT P0, [R9+URZ], R4 ;  /* 0x00000004090075a7 */ /* 0x001064000800017f */
[----:B-1----:R-:W-:Y:S05]  /*9750*/  @!P0 NANOSLEEP.SYNCS 0x989680 ;  /* 0x009896800000895d */ /* 0x002fea0003900000 */
[----:B------:R-:W1:Y:S02]  /*9760*/  @!P0 SYNCS.PHASECHK.TRANS64 P0, [R9+URZ], R4 ;  /* 0x00000004090085a7 */ /* 0x000e64000800007f */
[----:B-1----:R-:W-:Y:S05]  /*9770*/  @!P0 BRA `(.L_x_185) ;  /* 0xfffffffc00f08947 */ /* 0x002fea000383ffff */
[----:B------:R-:W-:Y:S05]  /*9780*/  BRA `(.L_x_204) ;  /* 0xfffffff800847947 */ /* 0x000fea000383ffff */
.L_x_186:
[----:B0-----:R0:W1:Y:S02]  /*9790*/  SYNCS.PHASECHK.TRANS64.TRYWAIT P0, [R6+URZ], R5 ;  /* 0x00000005060075a7 */ /* 0x001064000800017f */
[----:B-1----:R-:W-:Y:S05]  /*97a0*/  @!P0 NANOSLEEP.SYNCS 0x989680 ;  /* 0x009896800000895d */ /* 0x002fea0003900000 */
[----:B------:R-:W1:Y:S02]  /*97b0*/  @!P0 SYNCS.PHASECHK.TRANS64 P0, [R6+URZ], R5 ;  /* 0x00000005060085a7 */ /* 0x000e64000800007f */
[----:B-1----:R-:W-:Y:S05]  /*97c0*/  @!P0 BRA `(.L_x_186) ;  /* 0xfffffffc00f08947 */ /* 0x002fea000383ffff */
[----:B------:R-:W-:Y:S05]  /*97d0*/  BRA `(.L_x_205) ;  /* 0xfffffff8008c7947 */ /* 0x000fea000383ffff */
.L_x_206:
[----:B------:R-:W-:-:S00]  /*97e0*/  BRA `(.L_x_206) ;  /* 0xfffffffc00fc7947 */ /* 0x000fc0000383ffff */
[----:B------:R-:W-:-:S00]  /*97f0*/  NOP ;  /* 0x0000000000007918 */ /* 0x000fc00000000000 */
        /* <DEDUP_REMOVED lines=8> */
.L_x_207:


//--------------------- .nv.shared._ZN7cutlass13device_kernelINS_4gemm6kernel13GemmUniversalIN4cute5tupleIJiiiiEEENS1_10collective13CollectiveMmaINS1_43MainloopSm90TmaGmmaWarpSpecializedSparseFP8ILi10ENS5_IJNS4_1CILi2EEENSA_ILi1EEESC_EEENS1_32KernelTmaWarpSpecializedPingpongEEENS5_IJNSA_ILi64EEENSA_ILi128EEESH_EEENS_12float_e4m3_tENS5_IJNS4_6LayoutINS5_IJiNS5_IJSB_iEEEiEEENS5_IJlNS5_IJSC_SB_EEElEEEEENSK_INS5_IJNS5_IJSG_iEEENS5_IJSH_iEEEiEEENS5_IJNS5_IJSH_NSA_ILi8192EEEEEENS5_IJSC_lEEElEEEEEEEESJ_NS5_IJlSC_lEEENS4_8TiledMMAINS4_8MMA_AtomIJNS4_4SM904GMMA6SPARSE32GMMA_64x128x64_F32E4M3E4M3_SS_TNILNS13_7ScaleInE1ELS16_1ELNS13_9SparseSelE0EEEEEENSK_INS5_IJSC_SC_SC_EEENS5_IJNSA_ILi0EEES1B_S1B_EEEEENS5_IJNS4_10UnderscoreES1E_S1E_EEEEENS4_13SM90_TMA_LOADENS4_14ComposedLayoutINS4_7SwizzleILi2ELi4ELi3EEENS4_25smem_sparse_ptr_flag_bitsILi2ELi8EEENSK_INS5_IJNS5_IJSC_NSA_ILi8EEEEEENS5_IJSB_SG_EEEEEENS5_IJNS5_IJS1B_SH_EEESN_EEEEEEEvNS4_8identityENS4_23SM90_TMA_LOAD_MULTICASTENS1I_INS1J_ILi3ELi4ELi3EEENS4_18smem_ptr_flag_bitsILi8EEENSK_INS5_IJS1N_SH_EEENS5_IJSH_SC_EEEEEEEvS1V_EENS_8epilogue10collective6detail29Sm90TmaWarpSpecializedAdapterINS26_15DefaultEpilogueIfNS5_IJSC_llEEES2A_NS25_6thread17LinearCombinationIfLi1EffLNS2B_9ScaleType4KindE0ELNS_15FloatRoundStyleE2EfEENS1_15EpilogueDefaultEEEEEvvEEEEvNT_6ParamsE --------------------------
	.section	.nv.shared._ZN7cutlass13device_kernelINS_4gemm6kernel13GemmUniversalIN4cute5tupleIJiiiiEEENS1_10collective13CollectiveMmaINS1_43MainloopSm90TmaGmmaWarpSpecializedSparseFP8ILi10ENS5_IJNS4_1CILi2EEENSA_ILi1EEESC_EEENS1_32KernelTmaWarpSpecializedPingpongEEENS5_IJNSA_ILi64EEENSA_ILi128EEESH_EEENS_12float_e4m3_tENS5_IJNS4_6LayoutINS5_IJiNS5_IJSB_iEEEiEEENS5_IJlNS5_IJSC_SB_EEElEEEEENSK_INS5_IJNS5_IJSG_iEEENS5_IJSH_iEEEiEEENS5_IJNS5_IJSH_NSA_ILi8192EEEEEENS5_IJSC_lEEElEEEEEEEESJ_NS5_IJlSC_lEEENS4_8TiledMMAINS4_8MMA_AtomIJNS4_4SM904GMMA6SPARSE32GMMA_64x128x64_F32E4M3E4M3_SS_TNILNS13_7ScaleInE1ELS16_1ELNS13_9SparseSelE0EEEEEENSK_INS5_IJSC_SC_SC_EEENS5_IJNSA_ILi0EEES1B_S1B_EEEEENS5_IJNS4_10UnderscoreES1E_S1E_EEEEENS4_13SM90_TMA_LOADENS4_14ComposedLayoutINS4_7SwizzleILi2ELi4ELi3EEENS4_25smem_sparse_ptr_flag_bitsILi2ELi8EEENSK_INS5_IJNS5_IJSC_NSA_ILi8EEEEEENS5_IJSB_SG_EEEEEENS5_IJNS5_IJS1B_SH_EEESN_EEEEEEEvNS4_8identityENS4_23SM90_TMA_LOAD_MULTICASTENS1I_INS1J_ILi3ELi4ELi3EEENS4_18smem_ptr_flag_bitsILi8EEENSK_INS5_IJS1N_SH_EEENS5_IJSH_SC_EEEEEEEvS1V_EENS_8epilogue10collective6detail29Sm90TmaWarpSpecializedAdapterINS26_15DefaultEpilogueIfNS5_IJSC_llEEES2A_NS25_6thread17LinearCombinationIfLi1EffLNS2B_9ScaleType4KindE0ELNS_15FloatRoundStyleE2EfEENS1_15EpilogueDefaultEEEEEvvEEEEvNT_6ParamsE,"aw",@nobits
	.sectionflags	@""
	.align	16
	.zero		1024


//--------------------- .nv.shared.reserved.0     --------------------------
	.section	.nv.shared.reserved.0,"aw",@nobits
	.weak		__nv_reservedSMEM_offset_0_alias
	.size		__nv_reservedSMEM_offset_0_alias, 0, 0
	.other		__nv_reservedSMEM_offset_0_alias,@"STO_CUDA_RESERVED_SHARED STV_DEFAULT"
__nv_reservedSMEM_offset_0_alias:
	.zero		0


//--------------------- .nv.global                --------------------------
	.section	.nv.global,"aw",@nobits
.nv.global:
	.type		_ZN39_INTERNAL_1b475663_4_k_cu_822ab105_27684cute1_E,@object
	.size		_ZN39_INTERNAL_1b475663_4_k_cu_822ab105_27684cute1_E,(_ZN39_INTERNAL_1b475663_4_k_cu_822ab105_27684cuda3std3__45__cpo6cbeginE - _ZN39_INTERNAL_1b475663_4_k_cu_822ab105_27684cute1_E)
_ZN39_INTERNAL_1b475663_4_k_cu_822ab105_27684cute1_E:
	.zero		1
	.type		_ZN39_INTERNAL_1b475663_4_k_cu_822ab105_27684cuda3std3__45__cpo6cbeginE,@object
	.size		_ZN39_INTERNAL_1b475663_4_k_cu_822ab105_27684cuda3std3__45__cpo6cbeginE,(_ZN39_INTERNAL_1b475663_4_k_cu_822ab105_27684cuda3std3__48in_placeE - _ZN39_INTERNAL_1b475663_4_k_cu_822ab105_27684cuda3std3__45__cpo6cbeginE)
_ZN39_INTERNAL_1b475663_4_k_cu_822ab105_27684cuda3std3__45__cpo6cbeginE:
	.zero		1
	.type		_ZN39_INTERNAL_1b475663_4_k_cu_822ab105_27684cuda3std3__48in_placeE,@object
	.size		_ZN39_INTERNAL_1b475663_4_k_cu_822ab105_27684cuda3std3__48in_placeE,(_ZN39_INTERNAL_1b475663_4_k_cu_822ab105_27684cuda3std6ranges3__45__cpo9iter_moveE - _ZN39_INTERNAL_1b475663_4_k_cu_822ab105_27684cuda3std3__48in_placeE)
_ZN39_INTERNAL_1b475663_4_k_cu_822ab105_27684cuda3std3__48in_placeE:
	.zero		1
	.type		_ZN39_INTERNAL_1b475663_4_k_cu_822ab105_27684cuda3std6ranges3__45__cpo9iter_moveE,@object
	.size		_ZN39_INTERNAL_1b475663_4_k_cu_822ab105_27684cuda3std6ranges3__45__cpo9iter_moveE,(_ZN39_INTERNAL_1b475663_4_k_cu_822ab105_27684cuda3std3__45__cpo5beginE - _ZN39_INTERNAL_1b475663_4_k_cu_822ab105_27684cuda3std6ranges3__45__cpo9iter_moveE)
_ZN39_INTERNAL_1b475663_4_k_cu_822ab105_27684cuda3std6ranges3__45__cpo9iter_moveE:
	.zero		1
	.type		_ZN39_INTERNAL_1b475663_4_k_cu_822ab105_27684cuda3std3__45__cpo5beginE,@object
	.size		_ZN39_INTERNAL_1b475663_4_k_cu_822ab105_27684cuda3std3__45__cpo5beginE,(_ZN39_INTERNAL_1b475663_4_k_cu_822ab105_27684cuda3std3__441_GLOBAL__N__1b475663_4_k_cu_822ab105_27686ignoreE - _ZN39_INTERNAL_1b475663_4_k_cu_822ab105_27684cuda3std3__45__cpo5beginE)
_ZN39_INTERNAL_1b475663_4_k_cu_822ab105_27684cuda3std3__45__cpo5beginE:
	.zero		1
	.type		_ZN39_INTERNAL_1b475663_4_k_cu_822ab105_27684cuda3std3__441_GLOBAL__N__1b475663_4_k_cu_822ab105_27686ignoreE,@object
	.size		_ZN39_INTERNAL_1b475663_4_k_cu_822ab105_27684cuda3std3__441_GLOBAL__N__1b475663_4_k_cu_822ab105_27686ignoreE,(_ZN39_INTERNAL_1b475663_4_k_cu_822ab105_27684cute7productE - _ZN39_INTERNAL_1b475663_4_k_cu_822ab105_27684cuda3std3__441_GLOBAL__N__1b475663_4_k_cu_822ab105_27686ignoreE)
_ZN39_INTERNAL_1b475663_4_k_cu_822ab105_27684cuda3std3__441_GLOBAL__N__1b475663_4_k_cu_822ab105_27686ignoreE:
	.zero		1
	.type		_ZN39_INTERNAL_1b475663_4_k_cu_822ab105_27684cute7productE,@object
	.size		_ZN39_INTERNAL_1b475663_4_k_cu_822ab105_27684cute7productE,(_ZN39_INTERNAL_1b475663_4_k_cu_822ab105_27684cuda3std3__45__cpo3endE - _ZN39_INTERNAL_1b475663_4_k_cu_822ab105_27684cute7productE)
_ZN39_INTERNAL_1b475663_4_k_cu_822ab105_27684cute7productE:
	.zero		1
	.type		_ZN39_INTERNAL_1b475663_4_k_cu_822ab105_27684cuda3std3__45__cpo3endE,@object
	.size		_ZN39_INTERNAL_1b475663_4_k_cu_822ab105_27684cuda3std3__45__cpo3endE,(_ZN39_INTERNAL_1b475663_4_k_cu_822ab105_27684cuda3std3__419piecewise_constructE - _ZN39_INTERNAL_1b475663_4_k_cu_822ab105_27684cuda3std3__45__cpo3endE)
_ZN39_INTERNAL_1b475663_4_k_cu_822ab105_27684cuda3std3__45__cpo3endE:
	.zero		1
	.type		_ZN39_INTERNAL_1b475663_4_k_cu_822ab105_27684cuda3std3__419piecewise_constructE,@object
	.size		_ZN39_INTERNAL_1b475663_4_k_cu_822ab105_27684cuda3std3__419piecewise_constructE,(_ZN39_INTERNAL_1b475663_4_k_cu_822ab105_27684cuda3std3__45__cpo4cendE - _ZN39_INTERNAL_1b475663_4_k_cu_822ab105_27684cuda3std3__419piecewise_constructE)
_ZN39_INTERNAL_1b475663_4_k_cu_822ab105_27684cuda3std3__419piecewise_constructE:
	.zero		1
	.type		_ZN39_INTERNAL_1b475663_4_k_cu_822ab105_27684cuda3std3__45__cpo4cendE,@object
	.size		_ZN39_INTERNAL_1b475663_4_k_cu_822ab105_27684cuda3std3__45__cpo4cendE,(_ZN39_INTERNAL_1b475663_4_k_cu_822ab105_27684cuda3std6ranges3__45__cpo4swapE - _ZN39_INTERNAL_1b475663_4_k_cu_822ab105_27684cuda3std3__45__cpo4cendE)
_ZN39_INTERNAL_1b475663_4_k_cu_822ab105_27684cuda3std3__45__cpo4cendE:
	.zero		1
	.type		_ZN39_INTERNAL_1b475663_4_k_cu_822ab105_27684cuda3std6ranges3__45__cpo4swapE,@object
	.size		_ZN39_INTERNAL_1b475663_4_k_cu_822ab105_27684cuda3std6ranges3__45__cpo4swapE,(.L_7 - _ZN39_INTERNAL_1b475663_4_k_cu_822ab105_27684cuda3std6ranges3__45__cpo4swapE)
_ZN39_INTERNAL_1b475663_4_k_cu_822ab105_27684cuda3std6ranges3__45__cpo4swapE:
	.zero		1
.L_7:


//--------------------- .nv.constant0._ZN7cutlass13device_kernelINS_4gemm6kernel13GemmUniversalIN4cute5tupleIJiiiiEEENS1_10collective13CollectiveMmaINS1_43MainloopSm90TmaGmmaWarpSpecializedSparseFP8ILi10ENS5_IJNS4_1CILi2EEENSA_ILi1EEESC_EEENS1_32KernelTmaWarpSpecializedPingpongEEENS5_IJNSA_ILi64EEENSA_ILi128EEESH_EEENS_12float_e4m3_tENS5_IJNS4_6LayoutINS5_IJiNS5_IJSB_iEEEiEEENS5_IJlNS5_IJSC_SB_EEElEEEEENSK_INS5_IJNS5_IJSG_iEEENS5_IJSH_iEEEiEEENS5_IJNS5_IJSH_NSA_ILi8192EEEEEENS5_IJSC_lEEElEEEEEEEESJ_NS5_IJlSC_lEEENS4_8TiledMMAINS4_8MMA_AtomIJNS4_4SM904GMMA6SPARSE32GMMA_64x128x64_F32E4M3E4M3_SS_TNILNS13_7ScaleInE1ELS16_1ELNS13_9SparseSelE0EEEEEENSK_INS5_IJSC_SC_SC_EEENS5_IJNSA_ILi0EEES1B_S1B_EEEEENS5_IJNS4_10UnderscoreES1E_S1E_EEEEENS4_13SM90_TMA_LOADENS4_14ComposedLayoutINS4_7SwizzleILi2ELi4ELi3EEENS4_25smem_sparse_ptr_flag_bitsILi2ELi8EEENSK_INS5_IJNS5_IJSC_NSA_ILi8EEEEEENS5_IJSB_SG_EEEEEENS5_IJNS5_IJS1B_SH_EEESN_EEEEEEEvNS4_8identityENS4_23SM90_TMA_LOAD_MULTICASTENS1I_INS1J_ILi3ELi4ELi3EEENS4_18smem_ptr_flag_bitsILi8EEENSK_INS5_IJS1N_SH_EEENS5_IJSH_SC_EEEEEEEvS1V_EENS_8epilogue10collective6detail29Sm90TmaWarpSpecializedAdapterINS26_15DefaultEpilogueIfNS5_IJSC_llEEES2A_NS25_6thread17LinearCombinationIfLi1EffLNS2B_9ScaleType4KindE0ELNS_15FloatRoundStyleE2EfEENS1_15EpilogueDefaultEEEEEvvEEEEvNT_6ParamsE --------------------------
	.section	.nv.constant0._ZN7cutlass13device_kernelINS_4gemm6kernel13GemmUniversalIN4cute5tupleIJiiiiEEENS1_10collective13CollectiveMmaINS1_43MainloopSm90TmaGmmaWarpSpecializedSparseFP8ILi10ENS5_IJNS4_1CILi2EEENSA_ILi1EEESC_EEENS1_32KernelTmaWarpSpecializedPingpongEEENS5_IJNSA_ILi64EEENSA_ILi128EEESH_EEENS_12float_e4m3_tENS5_IJNS4_6LayoutINS5_IJiNS5_IJSB_iEEEiEEENS5_IJlNS5_IJSC_SB_EEElEEEEENSK_INS5_IJNS5_IJSG_iEEENS5_IJSH_iEEEiEEENS5_IJNS5_IJSH_NSA_ILi8192EEEEEENS5_IJSC_lEEElEEEEEEEESJ_NS5_IJlSC_lEEENS4_8TiledMMAINS4_8MMA_AtomIJNS4_4SM904GMMA6SPARSE32GMMA_64x128x64_F32E4M3E4M3_SS_TNILNS13_7ScaleInE1ELS16_1ELNS13_9SparseSelE0EEEEEENSK_INS5_IJSC_SC_SC_EEENS5_IJNSA_ILi0EEES1B_S1B_EEEEENS5_IJNS4_10UnderscoreES1E_S1E_EEEEENS4_13SM90_TMA_LOADENS4_14ComposedLayoutINS4_7SwizzleILi2ELi4ELi3EEENS4_25smem_sparse_ptr_flag_bitsILi2ELi8EEENSK_INS5_IJNS5_IJSC_NSA_ILi8EEEEEENS5_IJSB_SG_EEEEEENS5_IJNS5_IJS1B_SH_EEESN_EEEEEEEvNS4_8identityENS4_23SM90_TMA_LOAD_MULTICASTENS1I_INS1J_ILi3ELi4ELi3EEENS4_18smem_ptr_flag_bitsILi8EEENSK_INS5_IJS1N_SH_EEENS5_IJSH_SC_EEEEEEEvS1V_EENS_8epilogue10collective6detail29Sm90TmaWarpSpecializedAdapterINS26_15DefaultEpilogueIfNS5_IJSC_llEEES2A_NS25_6thread17LinearCombinationIfLi1EffLNS2B_9ScaleType4KindE0ELNS_15FloatRoundStyleE2EfEENS1_15EpilogueDefaultEEEEEvvEEEEvNT_6ParamsE,"a",@progbits
	.sectionflags	@""
	.align	4
.nv.constant0._ZN7cutlass13device_kernelINS_4gemm6kernel13GemmUniversalIN4cute5tupleIJiiiiEEENS1_10collective13CollectiveMmaINS1_43MainloopSm90TmaGmmaWarpSpecializedSparseFP8ILi10ENS5_IJNS4_1CILi2EEENSA_ILi1EEESC_EEENS1_32KernelTmaWarpSpecializedPingpongEEENS5_IJNSA_ILi64EEENSA_ILi128EEESH_EEENS_12float_e4m3_tENS5_IJNS4_6LayoutINS5_IJiNS5_IJSB_iEEEiEEENS5_IJlNS5_IJSC_SB_EEElEEEEENSK_INS5_IJNS5_IJSG_iEEENS5_IJSH_iEEEiEEENS5_IJNS5_IJSH_NSA_ILi8192EEEEEENS5_IJSC_lEEElEEEEEEEESJ_NS5_IJlSC_lEEENS4_8TiledMMAINS4_8MMA_AtomIJNS4_4SM904GMMA6SPARSE32GMMA_64x128x64_F32E4M3E4M3_SS_TNILNS13_7ScaleInE1ELS16_1ELNS13_9SparseSelE0EEEEEENSK_INS5_IJSC_SC_SC_EEENS5_IJNSA_ILi0EEES1B_S1B_EEEEENS5_IJNS4_10UnderscoreES1E_S1E_EEEEENS4_13SM90_TMA_LOADENS4_14ComposedLayoutINS4_7SwizzleILi2ELi4ELi3EEENS4_25smem_sparse_ptr_flag_bitsILi2ELi8EEENSK_INS5_IJNS5_IJSC_NSA_ILi8EEEEEENS5_IJSB_SG_EEEEEENS5_IJNS5_IJS1B_SH_EEESN_EEEEEEEvNS4_8identityENS4_23SM90_TMA_LOAD_MULTICASTENS1I_INS1J_ILi3ELi4ELi3EEENS4_18smem_ptr_flag_bitsILi8EEENSK_INS5_IJS1N_SH_EEENS5_IJSH_SC_EEEEEEEvS1V_EENS_8epilogue10collective6detail29Sm90TmaWarpSpecializedAdapterINS26_15DefaultEpilogueIfNS5_IJSC_llEEES2A_NS25_6thread17LinearCombinationIfLi1EffLNS2B_9ScaleType4KindE0ELNS_15FloatRoundStyleE2EfEENS1_15EpilogueDefaultEEEEEvvEEEEvNT_6ParamsE:
	.zero		1920


//--------------------- SYMBOLS --------------------------

	.type		.nv.reservedSmem.offset0,@object
	.size		.nv.reservedSmem.offset0,0x4
